	.target	sm_100a

	.elftype	@"ET_EXEC"


//--------------------- .note.nv.tkinfo           --------------------------
	.section	.note.nv.tkinfo,"",@"SHT_NOTE"
	.sectionflags	@"SHF_NOTE_NV_TKINFO"
	.tkinfo
        /*0018*/ 	.word	0x00000002
        /*0030*/ 	.string	""
        /*0030*/ 	.string	"ptxas"
        /*0030*/ 	.string	"Cuda compilation tools, release 13.0, V13.0.88"
        /*0030*/ 	.string	"Build cuda_13.0.r13.0/compiler.36424714_0"
        /*0030*/ 	.string	"-arch sm_100a -m 64 "



//--------------------- .note.nv.cuinfo           --------------------------
	.section	.note.nv.cuinfo,"",@"SHT_NOTE"
	.sectionflags	@"SHF_NOTE_NV_CUINFO"
        /*0018*/ 	.short	0x0002
        /*001a*/ 	.short	0x0064
        /*001c*/ 	.short	0x0082
	.zero		2


//--------------------- .nv.info                  --------------------------
	.section	.nv.info,"",@"SHT_CUDA_INFO"
	.align	4


	//----- nvinfo : EIATTR_REGCOUNT
	.align		4
        /*0000*/ 	.byte	0x04, 0x2f
        /*0002*/ 	.short	(.L_19 - .L_18)
	.align		4
.L_18:
        /*0004*/ 	.word	index@(_ZN7cutlass13device_kernelINS_4gemm6kernel13GemmUniversalIN4cute5tupleIJiiiiEEENS1_10collective13CollectiveMmaINS1_35MainloopSm100TmaUmmaWarpSpecializedILi4ELi2ELi4ENS5_IJNS4_1CILi2EEENSA_ILi4EEENSA_ILi1EEEEEEEENS5_IJNSA_ILi128EEESG_NSA_ILi64EEEEEENS_6half_tENS5_IJlSD_lEEESJ_NS5_IJSD_llEEENS4_8TiledMMAINS4_8MMA_AtomIJNS4_26SM100_MMA_F16BF16_2x1SM_SSISJ_SJ_fLi128ELi128ELNS4_4UMMA5MajorE0ELSQ_1ELNSP_7ScaleInE0ELSR_0EEEEEENS4_6LayoutINS5_IJSD_SD_SD_EEENS5_IJNSA_ILi0EEESW_SW_EEEEENS5_IJNS4_10UnderscoreESZ_SZ_EEEEENS4_28SM100_TMA_2SM_LOAD_MULTICASTENS4_14ComposedLayoutINS4_7SwizzleILi3ELi4ELi3EEENS4_18smem_ptr_flag_bitsILi16EEENSU_INS5_IJNSA_ILi8EEESH_EEENS5_IJSH_SD_EEEEEEEvNS4_8identityENS4_18SM100_TMA_2SM_LOADENS13_IS15_S17_NSU_INS5_IJSH_S18_EEENS5_IJSD_SH_EEEEEEEvS1D_EENS_8epilogue10collective18CollectiveEpilogueINS1K_23Sm100TmaWarpSpecializedILi4ELi2ELi16ELb1ELb0EEEJNS5_IJSH_SG_SH_EEENS5_IJNSU_ISH_SD_EENSU_INS5_IJNSA_ILi16EEESB_EEES1G_EEEEESJ_SK_SJ_SK_NS1K_6fusion15FusionCallbacksIS1O_NS1V_17LinearCombinationISJ_fSJ_fLNS_15FloatRoundStyleE2EEES1P_S1U_JEEENS4_5SM1004TMEM4LOAD26SM100_TMEM_LOAD_32dp32b16xENS4_13SM90_TMA_LOADENS13_INS14_ILi1ELi4ELi3EEES17_NSU_INS5_IJS18_S1R_EEENS5_IJS1R_SD_EEEEEEENS4_39AutoVectorizingCopyWithAssumedAlignmentILi128EEENS4_14SM90_TMA_STOREES2A_S2C_S2C_EEEvvEEEEvNT_6ParamsE)
        /*0008*/ 	.word	0x00000045


	//----- nvinfo : EIATTR_FRAME_SIZE
	.align		4
.L_19:
        /*000c*/ 	.byte	0x04, 0x11
        /*000e*/ 	.short	(.L_21 - .L_20)
	.align		4
.L_20:
        /*0010*/ 	.word	index@($__internal_2_$__cuda_sm10x_tcgen05_guardrail_trap_unallocated_columns_being_dealloced)
        /*0014*/ 	.word	0x00000000


	//----- nvinfo : EIATTR_FRAME_SIZE
	.align		4
.L_21:
        /*0018*/ 	.byte	0x04, 0x11
        /*001a*/ 	.short	(.L_23 - .L_22)
	.align		4
.L_22:
        /*001c*/ 	.word	index@($__internal_1_$__cuda_sm10x_tcgen05_guardrail_trap_phase_invalid_during_alloc)
        /*0020*/ 	.word	0x00000000


	//----- nvinfo : EIATTR_FRAME_SIZE
	.align		4
.L_23:
        /*0024*/ 	.byte	0x04, 0x11
        /*0026*/ 	.short	(.L_25 - .L_24)
	.align		4
.L_24:
        /*0028*/ 	.word	index@($__internal_0_$__cuda_sm10x_tcgen05_guardrail_trap_col_being_dealloced_not_returned_by_alloc)
        /*002c*/ 	.word	0x00000000


	//----- nvinfo : EIATTR_FRAME_SIZE
	.align		4
.L_25:
        /*0030*/ 	.byte	0x04, 0x11
        /*0032*/ 	.short	(.L_27 - .L_26)
	.align		4
.L_26:
        /*0034*/ 	.word	index@(_ZN7cutlass13device_kernelINS_4gemm6kernel13GemmUniversalIN4cute5tupleIJiiiiEEENS1_10collective13CollectiveMmaINS1_35MainloopSm100TmaUmmaWarpSpecializedILi4ELi2ELi4ENS5_IJNS4_1CILi2EEENSA_ILi4EEENSA_ILi1EEEEEEEENS5_IJNSA_ILi128EEESG_NSA_ILi64EEEEEENS_6half_tENS5_IJlSD_lEEESJ_NS5_IJSD_llEEENS4_8TiledMMAINS4_8MMA_AtomIJNS4_26SM100_MMA_F16BF16_2x1SM_SSISJ_SJ_fLi128ELi128ELNS4_4UMMA5MajorE0ELSQ_1ELNSP_7ScaleInE0ELSR_0EEEEEENS4_6LayoutINS5_IJSD_SD_SD_EEENS5_IJNSA_ILi0EEESW_SW_EEEEENS5_IJNS4_10UnderscoreESZ_SZ_EEEEENS4_28SM100_TMA_2SM_LOAD_MULTICASTENS4_14ComposedLayoutINS4_7SwizzleILi3ELi4ELi3EEENS4_18smem_ptr_flag_bitsILi16EEENSU_INS5_IJNSA_ILi8EEESH_EEENS5_IJSH_SD_EEEEEEEvNS4_8identityENS4_18SM100_TMA_2SM_LOADENS13_IS15_S17_NSU_INS5_IJSH_S18_EEENS5_IJSD_SH_EEEEEEEvS1D_EENS_8epilogue10collective18CollectiveEpilogueINS1K_23Sm100TmaWarpSpecializedILi4ELi2ELi16ELb1ELb0EEEJNS5_IJSH_SG_SH_EEENS5_IJNSU_ISH_SD_EENSU_INS5_IJNSA_ILi16EEESB_EEES1G_EEEEESJ_SK_SJ_SK_NS1K_6fusion15FusionCallbacksIS1O_NS1V_17LinearCombinationISJ_fSJ_fLNS_15FloatRoundStyleE2EEES1P_S1U_JEEENS4_5SM1004TMEM4LOAD26SM100_TMEM_LOAD_32dp32b16xENS4_13SM90_TMA_LOADENS13_INS14_ILi1ELi4ELi3EEES17_NSU_INS5_IJS18_S1R_EEENS5_IJS1R_SD_EEEEEEENS4_39AutoVectorizingCopyWithAssumedAlignmentILi128EEENS4_14SM90_TMA_STOREES2A_S2C_S2C_EEEvvEEEEvNT_6ParamsE)
        /*0038*/ 	.word	0x00000000


	//----- nvinfo : EIATTR_MIN_STACK_SIZE
	.align		4
.L_27:
        /*003c*/ 	.byte	0x04, 0x12
        /*003e*/ 	.short	(.L_29 - .L_28)
	.align		4
.L_28:
        /*0040*/ 	.word	index@(_ZN7cutlass13device_kernelINS_4gemm6kernel13GemmUniversalIN4cute5tupleIJiiiiEEENS1_10collective13CollectiveMmaINS1_35MainloopSm100TmaUmmaWarpSpecializedILi4ELi2ELi4ENS5_IJNS4_1CILi2EEENSA_ILi4EEENSA_ILi1EEEEEEEENS5_IJNSA_ILi128EEESG_NSA_ILi64EEEEEENS_6half_tENS5_IJlSD_lEEESJ_NS5_IJSD_llEEENS4_8TiledMMAINS4_8MMA_AtomIJNS4_26SM100_MMA_F16BF16_2x1SM_SSISJ_SJ_fLi128ELi128ELNS4_4UMMA5MajorE0ELSQ_1ELNSP_7ScaleInE0ELSR_0EEEEEENS4_6LayoutINS5_IJSD_SD_SD_EEENS5_IJNSA_ILi0EEESW_SW_EEEEENS5_IJNS4_10UnderscoreESZ_SZ_EEEEENS4_28SM100_TMA_2SM_LOAD_MULTICASTENS4_14ComposedLayoutINS4_7SwizzleILi3ELi4ELi3EEENS4_18smem_ptr_flag_bitsILi16EEENSU_INS5_IJNSA_ILi8EEESH_EEENS5_IJSH_SD_EEEEEEEvNS4_8identityENS4_18SM100_TMA_2SM_LOADENS13_IS15_S17_NSU_INS5_IJSH_S18_EEENS5_IJSD_SH_EEEEEEEvS1D_EENS_8epilogue10collective18CollectiveEpilogueINS1K_23Sm100TmaWarpSpecializedILi4ELi2ELi16ELb1ELb0EEEJNS5_IJSH_SG_SH_EEENS5_IJNSU_ISH_SD_EENSU_INS5_IJNSA_ILi16EEESB_EEES1G_EEEEESJ_SK_SJ_SK_NS1K_6fusion15FusionCallbacksIS1O_NS1V_17LinearCombinationISJ_fSJ_fLNS_15FloatRoundStyleE2EEES1P_S1U_JEEENS4_5SM1004TMEM4LOAD26SM100_TMEM_LOAD_32dp32b16xENS4_13SM90_TMA_LOADENS13_INS14_ILi1ELi4ELi3EEES17_NSU_INS5_IJS18_S1R_EEENS5_IJS1R_SD_EEEEEEENS4_39AutoVectorizingCopyWithAssumedAlignmentILi128EEENS4_14SM90_TMA_STOREES2A_S2C_S2C_EEEvvEEEEvNT_6ParamsE)
        /*0044*/ 	.word	0x00000000
.L_29:


//--------------------- .nv.compat                --------------------------
	.section	.nv.compat,"",@"SHT_CUDA_COMPAT_INFO"
	.align	4
        /*0000*/ 	.byte	0x02, 0x09, 0x01, 0x00, 0x02, 0x02, 0x02, 0x00, 0x02, 0x05, 0x05, 0x00, 0x03, 0x07, 0x01, 0x01
        /*0010*/ 	.byte	0x02, 0x03, 0x01, 0x00, 0x02, 0x06, 0x01, 0x00, 0x04, 0x0b, 0x08, 0x00, 0x09, 0x00, 0x00, 0x00
        /*0020*/ 	.byte	0x00, 0x00, 0x00, 0x00


//--------------------- .nv.info._ZN7cutlass13device_kernelINS_4gemm6kernel13GemmUniversalIN4cute5tupleIJiiiiEEENS1_10collective13CollectiveMmaINS1_35MainloopSm100TmaUmmaWarpSpecializedILi4ELi2ELi4ENS5_IJNS4_1CILi2EEENSA_ILi4EEENSA_ILi1EEEEEEEENS5_IJNSA_ILi128EEESG_NSA_ILi64EEEEEENS_6half_tENS5_IJlSD_lEEESJ_NS5_IJSD_llEEENS4_8TiledMMAINS4_8MMA_AtomIJNS4_26SM100_MMA_F16BF16_2x1SM_SSISJ_SJ_fLi128ELi128ELNS4_4UMMA5MajorE0ELSQ_1ELNSP_7ScaleInE0ELSR_0EEEEEENS4_6LayoutINS5_IJSD_SD_SD_EEENS5_IJNSA_ILi0EEESW_SW_EEEEENS5_IJNS4_10UnderscoreESZ_SZ_EEEEENS4_28SM100_TMA_2SM_LOAD_MULTICASTENS4_14ComposedLayoutINS4_7SwizzleILi3ELi4ELi3EEENS4_18smem_ptr_flag_bitsILi16EEENSU_INS5_IJNSA_ILi8EEESH_EEENS5_IJSH_SD_EEEEEEEvNS4_8identityENS4_18SM100_TMA_2SM_LOADENS13_IS15_S17_NSU_INS5_IJSH_S18_EEENS5_IJSD_SH_EEEEEEEvS1D_EENS_8epilogue10collective18CollectiveEpilogueINS1K_23Sm100TmaWarpSpecializedILi4ELi2ELi16ELb1ELb0EEEJNS5_IJSH_SG_SH_EEENS5_IJNSU_ISH_SD_EENSU_INS5_IJNSA_ILi16EEESB_EEES1G_EEEEESJ_SK_SJ_SK_NS1K_6fusion15FusionCallbacksIS1O_NS1V_17LinearCombinationISJ_fSJ_fLNS_15FloatRoundStyleE2EEES1P_S1U_JEEENS4_5SM1004TMEM4LOAD26SM100_TMEM_LOAD_32dp32b16xENS4_13SM90_TMA_LOADENS13_INS14_ILi1ELi4ELi3EEES17_NSU_INS5_IJS18_S1R_EEENS5_IJS1R_SD_EEEEEEENS4_39AutoVectorizingCopyWithAssumedAlignmentILi128EEENS4_14SM90_TMA_STOREES2A_S2C_S2C_EEEvvEEEEvNT_6ParamsE --------------------------
	.section	.nv.info._ZN7cutlass13device_kernelINS_4gemm6kernel13GemmUniversalIN4cute5tupleIJiiiiEEENS1_10collective13CollectiveMmaINS1_35MainloopSm100TmaUmmaWarpSpecializedILi4ELi2ELi4ENS5_IJNS4_1CILi2EEENSA_ILi4EEENSA_ILi1EEEEEEEENS5_IJNSA_ILi128EEESG_NSA_ILi64EEEEEENS_6half_tENS5_IJlSD_lEEESJ_NS5_IJSD_llEEENS4_8TiledMMAINS4_8MMA_AtomIJNS4_26SM100_MMA_F16BF16_2x1SM_SSISJ_SJ_fLi128ELi128ELNS4_4UMMA5MajorE0ELSQ_1ELNSP_7ScaleInE0ELSR_0EEEEEENS4_6LayoutINS5_IJSD_SD_SD_EEENS5_IJNSA_ILi0EEESW_SW_EEEEENS5_IJNS4_10UnderscoreESZ_SZ_EEEEENS4_28SM100_TMA_2SM_LOAD_MULTICASTENS4_14ComposedLayoutINS4_7SwizzleILi3ELi4ELi3EEENS4_18smem_ptr_flag_bitsILi16EEENSU_INS5_IJNSA_ILi8EEESH_EEENS5_IJSH_SD_EEEEEEEvNS4_8identityENS4_18SM100_TMA_2SM_LOADENS13_IS15_S17_NSU_INS5_IJSH_S18_EEENS5_IJSD_SH_EEEEEEEvS1D_EENS_8epilogue10collective18CollectiveEpilogueINS1K_23Sm100TmaWarpSpecializedILi4ELi2ELi16ELb1ELb0EEEJNS5_IJSH_SG_SH_EEENS5_IJNSU_ISH_SD_EENSU_INS5_IJNSA_ILi16EEESB_EEES1G_EEEEESJ_SK_SJ_SK_NS1K_6fusion15FusionCallbacksIS1O_NS1V_17LinearCombinationISJ_fSJ_fLNS_15FloatRoundStyleE2EEES1P_S1U_JEEENS4_5SM1004TMEM4LOAD26SM100_TMEM_LOAD_32dp32b16xENS4_13SM90_TMA_LOADENS13_INS14_ILi1ELi4ELi3EEES17_NSU_INS5_IJS18_S1R_EEENS5_IJS1R_SD_EEEEEEENS4_39AutoVectorizingCopyWithAssumedAlignmentILi128EEENS4_14SM90_TMA_STOREES2A_S2C_S2C_EEEvvEEEEvNT_6ParamsE,"",@"SHT_CUDA_INFO"
	.sectionflags	@""
	.align	4


	//----- nvinfo : EIATTR_CUDA_API_VERSION
	.align		4
        /*0000*/ 	.byte	0x04, 0x37
        /*0002*/ 	.short	(.L_31 - .L_30)
.L_30:
        /*0004*/ 	.word	0x00000082


	//----- nvinfo : EIATTR_KPARAM_INFO
	.align		4
.L_31:
        /*0008*/ 	.byte	0x04, 0x17
        /*000a*/ 	.short	(.L_33 - .L_32)
.L_32:
        /*000c*/ 	.word	0x00000000
        /*0010*/ 	.short	0x0000
        /*0012*/ 	.short	0x0000
        /*0014*/ 	.byte	0x00, 0xf0, 0x01, 0x20


	//----- nvinfo : EIATTR_AT_ENTRY_FRAGMENTS
	.align		4
.L_33:
        /*0018*/ 	.byte	0x04, 0x4f
        /*001a*/ 	.short	(.L_35 - .L_34)


	//   ....[0]....
.L_34:
        /*001c*/ 	.word	0x00000007


	//----- nvinfo : EIATTR_RESERVED_SMEM_USED
	.align		4
.L_35:
        /*0020*/ 	.byte	0x01, 0x41
	.zero		2


	//----- nvinfo : EIATTR_SPARSE_MMA_MASK
	.align		4
        /*0024*/ 	.byte	0x03, 0x50
        /*0026*/ 	.short	0x0000


	//----- nvinfo : EIATTR_TCGEN05_2CTA_USED
	.align		4
        /*0028*/ 	.byte	0x01, 0x52
	.zero		2


	//----- nvinfo : EIATTR_MAXREG_COUNT
	.align		4
        /*002c*/ 	.byte	0x03, 0x1b
        /*002e*/ 	.short	0x00ff


	//----- nvinfo : EIATTR_NUM_BARRIERS
	.align		4
        /*0030*/ 	.byte	0x02, 0x4c
        /*0032*/ 	.byte	0x07
	.zero		1


	//----- nvinfo : EIATTR_EXTERNS
	.align		4
        /*0034*/ 	.byte	0x04, 0x0f
        /*0036*/ 	.short	(.L_37 - .L_36)


	//   ....[0]....
	.align		4
.L_36:
        /*0038*/ 	.word	index@(__assertfail)


	//----- nvinfo : EIATTR_MERCURY_ISA_VERSION
	.align		4
.L_37:
        /*003c*/ 	.byte	0x03, 0x5f
        /*003e*/ 	.short	0x0101


	//----- nvinfo : EIATTR_INT_WARP_WIDE_INSTR_OFFSETS
	.align		4
        /*0040*/ 	.byte	0x04, 0x31
        /*0042*/ 	.short	(.L_39 - .L_38)


	//   ....[0]....
.L_38:
        /*0044*/ 	.word	0x00000d60


	//   ....[1]....
        /*0048*/ 	.word	0x00000e00


	//   ....[2]....
        /*004c*/ 	.word	0x00004300


	//   ....[3]....
        /*0050*/ 	.word	0x00004330


	//   ....[4]....
        /*0054*/ 	.word	0x00004350


	//   ....[5]....
        /*0058*/ 	.word	0x00004e90


	//   ....[6]....
        /*005c*/ 	.word	0x00004f30


	//   ....[7]....
        /*0060*/ 	.word	0x00004ff0


	//   ....[8]....
        /*0064*/ 	.word	0x00005060


	//   ....[9]....
        /*0068*/ 	.word	0x00005120


	//   ....[10]....
        /*006c*/ 	.word	0x000051c0


	//   ....[11]....
        /*0070*/ 	.word	0x00005230


	//   ....[12]....
        /*0074*/ 	.word	0x000052f0


	//   ....[13]....
        /*0078*/ 	.word	0x00005390


	//   ....[14]....
        /*007c*/ 	.word	0x00005430


	//   ....[15]....
        /*0080*/ 	.word	0x00005520


	//   ....[16]....
        /*0084*/ 	.word	0x000055f0


	//----- nvinfo : EIATTR_COOP_GROUP_MASK_REGIDS
	.align		4
.L_39:
        /*0088*/ 	.byte	0x04, 0x29
        /*008a*/ 	.short	(.L_41 - .L_40)


	//   ....[0]....
.L_40:
        /*008c*/ 	.word	0xffffffff


	//   ....[1]....
        /*0090*/ 	.word	0xffffffff


	//   ....[2]....
        /*0094*/ 	.word	0xffffffff


	//   ....[3]....
        /*0098*/ 	.word	0xffffffff


	//   ....[4]....
        /*009c*/ 	.word	0xffffffff


	//   ....[5]....
        /*00a0*/ 	.word	0xffffffff


	//   ....[6]....
        /*00a4*/ 	.word	0xffffffff


	//   ....[7]....
        /*00a8*/ 	.word	0xffffffff


	//   ....[8]....
        /*00ac*/ 	.word	0xffffffff


	//   ....[9]....
        /*00b0*/ 	.word	0xffffffff


	//   ....[10]....
        /*00b4*/ 	.word	0xffffffff


	//   ....[11]....
        /*00b8*/ 	.word	0xffffffff


	//   ....[12]....
        /*00bc*/ 	.word	0xffffffff


	//   ....[13]....
        /*00c0*/ 	.word	0xffffffff


	//----- nvinfo : EIATTR_COOP_GROUP_INSTR_OFFSETS
	.align		4
.L_41:
        /*00c4*/ 	.byte	0x04, 0x28
        /*00c6*/ 	.short	(.L_43 - .L_42)


	//   ....[0]....
.L_42:
        /*00c8*/ 	.word	0x000000b0


	//   ....[1]....
        /*00cc*/ 	.word	0x00000510


	//   ....[2]....
        /*00d0*/ 	.word	0x000006d0


	//   ....[3]....
        /*00d4*/ 	.word	0x00000860


	//   ....[4]....
        /*00d8*/ 	.word	0x00000950


	//   ....[5]....
        /*00dc*/ 	.word	0x00000ab0


	//   ....[6]....
        /*00e0*/ 	.word	0x00000c40


	//   ....[7]....
        /*00e4*/ 	.word	0x00000e80


	//   ....[8]....
        /*00e8*/ 	.word	0x00002240


	//   ....[9]....
        /*00ec*/ 	.word	0x000030f0


	//   ....[10]....
        /*00f0*/ 	.word	0x000035c0


	//   ....[11]....
        /*00f4*/ 	.word	0x000035f0


	//   ....[12]....
        /*00f8*/ 	.word	0x00004200


	//   ....[13]....
        /*00fc*/ 	.word	0x00004410


	//----- nvinfo : EIATTR_VRC_CTA_INIT_COUNT
	.align		4
.L_43:
        /*0100*/ 	.byte	0x02, 0x4a
        /*0102*/ 	.byte	0x80
	.zero		1


	//----- nvinfo : EIATTR_SYSCALL_OFFSETS
	.align		4
        /*0104*/ 	.byte	0x04, 0x46
        /*0106*/ 	.short	(.L_45 - .L_44)


	//   ....[0]....
.L_44:
        /*0108*/ 	.word	0x00006170


	//   ....[1]....
        /*010c*/ 	.word	0x00006260


	//   ....[2]....
        /*0110*/ 	.word	0x00006990


	//   ....[3]....
        /*0114*/ 	.word	0x000072c0


	//   ....[4]....
        /*0118*/ 	.word	0x00007b90


	//   ....[5]....
        /*011c*/ 	.word	0x00008460


	//----- nvinfo : EIATTR_MBARRIER_INSTR_OFFSETS
	.align		4
.L_45:
        /*0120*/ 	.byte	0x04, 0x39
        /*0122*/ 	.short	(.L_47 - .L_46)


	//   ....[0]....
.L_46:
        /*0124*/ 	.word	0x00000640
        /*0128*/ 	.word	0x000000ff
        /*012c*/ 	.word	0x00000000
        /*0130*/ 	.short	0x0100
        /*0132*/ 	.byte	0x04
	.zero		1


	//   ....[1]....
        /*0134*/ 	.word	0x00000650
        /*0138*/ 	.word	0x000000ff
        /*013c*/ 	.word	0x00000020
        /*0140*/ 	.short	0x0100
        /*0142*/ 	.byte	0x04
	.zero		1


	//   ....[2]....
        /*0144*/ 	.word	0x00000660
        /*0148*/ 	.word	0x000000ff
        /*014c*/ 	.word	0x00000008
        /*0150*/ 	.short	0x0100
        /*0152*/ 	.byte	0x04
	.zero		1


	//   ....[3]....
        /*0154*/ 	.word	0x00000670
        /*0158*/ 	.word	0x000000ff
        /*015c*/ 	.word	0x00000028
        /*0160*/ 	.short	0x0100
        /*0162*/ 	.byte	0x04
	.zero		1


	//   ....[4]....
        /*0164*/ 	.word	0x00000680
        /*0168*/ 	.word	0x000000ff
        /*016c*/ 	.word	0x00000010
        /*0170*/ 	.short	0x0100
        /*0172*/ 	.byte	0x04
	.zero		1


	//   ....[5]....
        /*0174*/ 	.word	0x00000690
        /*0178*/ 	.word	0x000000ff
        /*017c*/ 	.word	0x00000030
        /*0180*/ 	.short	0x0100
        /*0182*/ 	.byte	0x04
	.zero		1


	//   ....[6]....
        /*0184*/ 	.word	0x000006a0
        /*0188*/ 	.word	0x000000ff
        /*018c*/ 	.word	0x00000018
        /*0190*/ 	.short	0x0100
        /*0192*/ 	.byte	0x04
	.zero		1


	//   ....[7]....
        /*0194*/ 	.word	0x000006b0
        /*0198*/ 	.word	0x000000ff
        /*019c*/ 	.word	0x00000038
        /*01a0*/ 	.short	0x0100
        /*01a2*/ 	.byte	0x04
	.zero		1


	//   ....[8]....
        /*01a4*/ 	.word	0x000007d0
        /*01a8*/ 	.word	0x000000ff
        /*01ac*/ 	.word	0x00000040
        /*01b0*/ 	.short	0x0100
        /*01b2*/ 	.byte	0x04
	.zero		1


	//   ....[9]....
        /*01b4*/ 	.word	0x000007e0
        /*01b8*/ 	.word	0x000000ff
        /*01bc*/ 	.word	0x00000060
        /*01c0*/ 	.short	0x0100
        /*01c2*/ 	.byte	0x04
	.zero		1


	//   ....[10]....
        /*01c4*/ 	.word	0x000007f0
        /*01c8*/ 	.word	0x000000ff
        /*01cc*/ 	.word	0x00000048
        /*01d0*/ 	.short	0x0100
        /*01d2*/ 	.byte	0x04
	.zero		1


	//   ....[11]....
        /*01d4*/ 	.word	0x00000800
        /*01d8*/ 	.word	0x000000ff
        /*01dc*/ 	.word	0x00000068
        /*01e0*/ 	.short	0x0100
        /*01e2*/ 	.byte	0x04
	.zero		1


	//   ....[12]....
        /*01e4*/ 	.word	0x00000810
        /*01e8*/ 	.word	0x000000ff
        /*01ec*/ 	.word	0x00000050
        /*01f0*/ 	.short	0x0100
        /*01f2*/ 	.byte	0x04
	.zero		1


	//   ....[13]....
        /*01f4*/ 	.word	0x00000820
        /*01f8*/ 	.word	0x000000ff
        /*01fc*/ 	.word	0x00000070
        /*0200*/ 	.short	0x0100
        /*0202*/ 	.byte	0x04
	.zero		1


	//   ....[14]....
        /*0204*/ 	.word	0x00000830
        /*0208*/ 	.word	0x000000ff
        /*020c*/ 	.word	0x00000058
        /*0210*/ 	.short	0x0100
        /*0212*/ 	.byte	0x04
	.zero		1


	//   ....[15]....
        /*0214*/ 	.word	0x00000840
        /*0218*/ 	.word	0x000000ff
        /*021c*/ 	.word	0x00000078
        /*0220*/ 	.short	0x0100
        /*0222*/ 	.byte	0x04
	.zero		1


	//   ....[16]....
        /*0224*/ 	.word	0x00000920
        /*0228*/ 	.word	0x000000ff
        /*022c*/ 	.word	0x00000080
        /*0230*/ 	.short	0x0100
        /*0232*/ 	.byte	0x06
	.zero		1


	//   ....[17]....
        /*0234*/ 	.word	0x00000930
        /*0238*/ 	.word	0x000000ff
        /*023c*/ 	.word	0x00000088
        /*0240*/ 	.short	0x0100
        /*0242*/ 	.byte	0x06
	.zero		1


	//   ....[18]....
        /*0244*/ 	.word	0x00000a60
        /*0248*/ 	.word	0x000000ff
        /*024c*/ 	.word	0x00000090
        /*0250*/ 	.short	0x0100
        /*0252*/ 	.byte	0x06
	.zero		1


	//   ....[19]....
        /*0254*/ 	.word	0x00000a70
        /*0258*/ 	.word	0x000000ff
        /*025c*/ 	.word	0x000000a0
        /*0260*/ 	.short	0x0100
        /*0262*/ 	.byte	0x06
	.zero		1


	//   ....[20]....
        /*0264*/ 	.word	0x00000a80
        /*0268*/ 	.word	0x000000ff
        /*026c*/ 	.word	0x00000098
        /*0270*/ 	.short	0x0100
        /*0272*/ 	.byte	0x06
	.zero		1


	//   ....[21]....
        /*0274*/ 	.word	0x00000a90
        /*0278*/ 	.word	0x000000ff
        /*027c*/ 	.word	0x000000a8
        /*0280*/ 	.short	0x0100
        /*0282*/ 	.byte	0x06
	.zero		1


	//   ....[22]....
        /*0284*/ 	.word	0x00000bb0
        /*0288*/ 	.word	0x000000ff
        /*028c*/ 	.word	0x000000b0
        /*0290*/ 	.short	0x0100
        /*0292*/ 	.byte	0x04
	.zero		1


	//   ....[23]....
        /*0294*/ 	.word	0x00000bc0
        /*0298*/ 	.word	0x000000ff
        /*029c*/ 	.word	0x000000d0
        /*02a0*/ 	.short	0x0100
        /*02a2*/ 	.byte	0x04
	.zero		1


	//   ....[24]....
        /*02a4*/ 	.word	0x00000bd0
        /*02a8*/ 	.word	0x000000ff
        /*02ac*/ 	.word	0x000000b8
        /*02b0*/ 	.short	0x0100
        /*02b2*/ 	.byte	0x04
	.zero		1


	//   ....[25]....
        /*02b4*/ 	.word	0x00000be0
        /*02b8*/ 	.word	0x000000ff
        /*02bc*/ 	.word	0x000000d8
        /*02c0*/ 	.short	0x0100
        /*02c2*/ 	.byte	0x04
	.zero		1


	//   ....[26]....
        /*02c4*/ 	.word	0x00000bf0
        /*02c8*/ 	.word	0x000000ff
        /*02cc*/ 	.word	0x000000c0
        /*02d0*/ 	.short	0x0100
        /*02d2*/ 	.byte	0x04
	.zero		1


	//   ....[27]....
        /*02d4*/ 	.word	0x00000c00
        /*02d8*/ 	.word	0x000000ff
        /*02dc*/ 	.word	0x000000e0
        /*02e0*/ 	.short	0x0100
        /*02e2*/ 	.byte	0x04
	.zero		1


	//   ....[28]....
        /*02e4*/ 	.word	0x00000c10
        /*02e8*/ 	.word	0x000000ff
        /*02ec*/ 	.word	0x000000c8
        /*02f0*/ 	.short	0x0100
        /*02f2*/ 	.byte	0x04
	.zero		1


	//   ....[29]....
        /*02f4*/ 	.word	0x00000c20
        /*02f8*/ 	.word	0x000000ff
        /*02fc*/ 	.word	0x000000e8
        /*0300*/ 	.short	0x0100
        /*0302*/ 	.byte	0x04
	.zero		1


	//   ....[30]....
        /*0304*/ 	.word	0x00000d10
        /*0308*/ 	.word	0x000000ff
        /*030c*/ 	.word	0x000000f0
        /*0310*/ 	.short	0x0100
        /*0312*/ 	.byte	0x04
	.zero		1


	//   ....[31]....
        /*0314*/ 	.word	0x00000d20
        /*0318*/ 	.word	0x000000ff
        /*031c*/ 	.word	0x00000100
        /*0320*/ 	.short	0x0100
        /*0322*/ 	.byte	0x04
	.zero		1


	//   ....[32]....
        /*0324*/ 	.word	0x00000d30
        /*0328*/ 	.word	0x000000ff
        /*032c*/ 	.word	0x000000f8
        /*0330*/ 	.short	0x0100
        /*0332*/ 	.byte	0x04
	.zero		1


	//   ....[33]....
        /*0334*/ 	.word	0x00000d40
        /*0338*/ 	.word	0x000000ff
        /*033c*/ 	.word	0x00000108
        /*0340*/ 	.short	0x0100
        /*0342*/ 	.byte	0x04
	.zero		1


	//   ....[34]....
        /*0344*/ 	.word	0x00000e40
        /*0348*/ 	.word	0x000000ff
        /*034c*/ 	.word	0x00000110
        /*0350*/ 	.short	0x0100
        /*0352*/ 	.byte	0x06
	.zero		1


	//   ....[35]....
        /*0354*/ 	.word	0x00001a60
        /*0358*/ 	.word	0x00000000
        /*035c*/ 	.word	0x00000100
        /*0360*/ 	.short	0x010a
        /*0362*/ 	.byte	0xff
	.zero		1


	//   ....[36]....
        /*0364*/ 	.word	0x00001a90
        /*0368*/ 	.word	0x00000000
        /*036c*/ 	.word	0x000000f0
        /*0370*/ 	.short	0x0101
        /*0372*/ 	.byte	0xff
	.zero		1


	//   ....[37]....
        /*0374*/ 	.word	0x00001b50
        /*0378*/ 	.word	0x000000ff
        /*037c*/ 	.word	0x00000020
        /*0380*/ 	.short	0x010a
        /*0382*/ 	.byte	0x04
	.zero		1


	//   ....[38]....
        /*0384*/ 	.word	0x00001c20
        /*0388*/ 	.word	0x000000ff
        /*038c*/ 	.word	0x00000020
        /*0390*/ 	.short	0x010a
        /*0392*/ 	.byte	0x21
	.zero		1


	//   ....[39]....
        /*0394*/ 	.word	0x00001dd0
        /*0398*/ 	.word	0x000000ff
        /*039c*/ 	.word	0x00000020
        /*03a0*/ 	.short	0x010a
        /*03a2*/ 	.byte	0x05
	.zero		1


	//   ....[40]....
        /*03a4*/ 	.word	0x00001ee0
        /*03a8*/ 	.word	0x000000ff
        /*03ac*/ 	.word	0x00000088
        /*03b0*/ 	.short	0x0101
        /*03b2*/ 	.byte	0x06
	.zero		1


	//   ....[41]....
        /*03b4*/ 	.word	0x00001f00
        /*03b8*/ 	.word	0x000000ff
        /*03bc*/ 	.word	0x00000020
        /*03c0*/ 	.short	0x010a
        /*03c2*/ 	.byte	0x04
	.zero		1


	//   ....[42]....
        /*03c4*/ 	.word	0x00001f80
        /*03c8*/ 	.word	0x000000ff
        /*03cc*/ 	.word	0x00000020
        /*03d0*/ 	.short	0x010a
        /*03d2*/ 	.byte	0x11
	.zero		1


	//   ....[43]....
        /*03d4*/ 	.word	0x00002110
        /*03d8*/ 	.word	0x000000ff
        /*03dc*/ 	.word	0x00000020
        /*03e0*/ 	.short	0x010a
        /*03e2*/ 	.byte	0x05
	.zero		1


	//   ....[44]....
        /*03e4*/ 	.word	0x00002270
        /*03e8*/ 	.word	0x00000003
        /*03ec*/ 	.word	0x00000090
        /*03f0*/ 	.short	0x010a
        /*03f2*/ 	.byte	0xff
	.zero		1


	//   ....[45]....
        /*03f4*/ 	.word	0x000023c0
        /*03f8*/ 	.word	0x00000000
        /*03fc*/ 	.word	0x00000000
        /*0400*/ 	.short	0x0101
        /*0402*/ 	.byte	0xff
	.zero		1


	//   ....[46]....
        /*0404*/ 	.word	0x00002970
        /*0408*/ 	.word	0x000000ff
        /*040c*/ 	.word	0x00000000
        /*0410*/ 	.short	0x010a
        /*0412*/ 	.byte	0x04
	.zero		1


	//   ....[47]....
        /*0414*/ 	.word	0x00002a00
        /*0418*/ 	.word	0x000000ff
        /*041c*/ 	.word	0x00000000
        /*0420*/ 	.short	0x010a
        /*0422*/ 	.byte	0x05
	.zero		1


	//   ....[48]....
        /*0424*/ 	.word	0x00002a90
        /*0428*/ 	.word	0x000000ff
        /*042c*/ 	.word	0x00000000
        /*0430*/ 	.short	0x010a
        /*0432*/ 	.byte	0x05
	.zero		1


	//   ....[49]....
        /*0434*/ 	.word	0x00002b30
        /*0438*/ 	.word	0x00000000
        /*043c*/ 	.word	0x00000000
        /*0440*/ 	.short	0x010a
        /*0442*/ 	.byte	0xff
	.zero		1


	//   ....[50]....
        /*0444*/ 	.word	0x00002c50
        /*0448*/ 	.word	0x00000002
        /*044c*/ 	.word	0x000000f0
        /*0450*/ 	.short	0x010a
        /*0452*/ 	.byte	0xff
	.zero		1


	//   ....[51]....
        /*0454*/ 	.word	0x00002cc0
        /*0458*/ 	.word	0x00000002
        /*045c*/ 	.word	0x00000000
        /*0460*/ 	.short	0x0101
        /*0462*/ 	.byte	0xff
	.zero		1


	//   ....[52]....
        /*0464*/ 	.word	0x00002ce0
        /*0468*/ 	.word	0x000000ff
        /*046c*/ 	.word	0x000000a0
        /*0470*/ 	.short	0x010a
        /*0472*/ 	.byte	0x04
	.zero		1


	//   ....[53]....
        /*0474*/ 	.word	0x00002e00
        /*0478*/ 	.word	0x00000002
        /*047c*/ 	.word	0x00000090
        /*0480*/ 	.short	0x010a
        /*0482*/ 	.byte	0xff
	.zero		1


	//   ....[54]....
        /*0484*/ 	.word	0x00002f00
        /*0488*/ 	.word	0x00000002
        /*048c*/ 	.word	0x00000000
        /*0490*/ 	.short	0x0101
        /*0492*/ 	.byte	0xff
	.zero		1


	//   ....[55]....
        /*0494*/ 	.word	0x00002f90
        /*0498*/ 	.word	0x000000ff
        /*049c*/ 	.word	0x000000a0
        /*04a0*/ 	.short	0x0106
        /*04a2*/ 	.byte	0x04
	.zero		1


	//   ....[56]....
        /*04a4*/ 	.word	0x00002fb0
        /*04a8*/ 	.word	0x000000ff
        /*04ac*/ 	.word	0x000000a0
        /*04b0*/ 	.short	0x010a
        /*04b2*/ 	.byte	0x04
	.zero		1


	//   ....[57]....
        /*04b4*/ 	.word	0x00003040
        /*04b8*/ 	.word	0x000000ff
        /*04bc*/ 	.word	0x000000a0
        /*04c0*/ 	.short	0x0106
        /*04c2*/ 	.byte	0x07
	.zero		1


	//   ....[58]....
        /*04c4*/ 	.word	0x00003080
        /*04c8*/ 	.word	0x00000000
        /*04cc*/ 	.word	0x000000a0
        /*04d0*/ 	.short	0x010a
        /*04d2*/ 	.byte	0xff
	.zero		1


	//   ....[59]....
        /*04d4*/ 	.word	0x000032c0
        /*04d8*/ 	.word	0x000000ff
        /*04dc*/ 	.word	0x00000008
        /*04e0*/ 	.short	0x010a
        /*04e2*/ 	.byte	0x05
	.zero		1


	//   ....[60]....
        /*04e4*/ 	.word	0x000032e0
        /*04e8*/ 	.word	0x000000ff
        /*04ec*/ 	.word	0x00000008
        /*04f0*/ 	.short	0x010a
        /*04f2*/ 	.byte	0x05
	.zero		1


	//   ....[61]....
        /*04f4*/ 	.word	0x00003470
        /*04f8*/ 	.word	0x000000ff
        /*04fc*/ 	.word	0x00000008
        /*0500*/ 	.short	0x010a
        /*0502*/ 	.byte	0x05
	.zero		1


	//   ....[62]....
        /*0504*/ 	.word	0x00003490
        /*0508*/ 	.word	0x000000ff
        /*050c*/ 	.word	0x00000008
        /*0510*/ 	.short	0x010a
        /*0512*/ 	.byte	0x05
	.zero		1


	//   ....[63]....
        /*0514*/ 	.word	0x00003550
        /*0518*/ 	.word	0x000000ff
        /*051c*/ 	.word	0x00000000
        /*0520*/ 	.short	0x0101
        /*0522*/ 	.byte	0x04
	.zero		1


	//   ....[64]....
        /*0524*/ 	.word	0x00003880
        /*0528*/ 	.word	0x00000000
        /*052c*/ 	.word	0x00000090
        /*0530*/ 	.short	0x010a
        /*0532*/ 	.byte	0xff
	.zero		1


	//   ....[65]....
        /*0534*/ 	.word	0x00003940
        /*0538*/ 	.word	0x00000000
        /*053c*/ 	.word	0x00000000
        /*0540*/ 	.short	0x0101
        /*0542*/ 	.byte	0xff
	.zero		1


	//   ....[66]....
        /*0544*/ 	.word	0x00003a00
        /*0548*/ 	.word	0x000000ff
        /*054c*/ 	.word	0x00000000
        /*0550*/ 	.short	0x010a
        /*0552*/ 	.byte	0x04
	.zero		1


	//   ....[67]....
        /*0554*/ 	.word	0x00003a10
        /*0558*/ 	.word	0x000000ff
        /*055c*/ 	.word	0x000000d0
        /*0560*/ 	.short	0x010a
        /*0562*/ 	.byte	0x1f
	.zero		1


	//   ....[68]....
        /*0564*/ 	.word	0x00003ac0
        /*0568*/ 	.word	0x000000ff
        /*056c*/ 	.word	0x00000000
        /*0570*/ 	.short	0x010a
        /*0572*/ 	.byte	0x05
	.zero		1


	//   ....[69]....
        /*0574*/ 	.word	0x00003bf0
        /*0578*/ 	.word	0x000000ff
        /*057c*/ 	.word	0x00000000
        /*0580*/ 	.short	0x010a
        /*0582*/ 	.byte	0x04
	.zero		1


	//   ....[70]....
        /*0584*/ 	.word	0x00003ef0
        /*0588*/ 	.word	0x000000ff
        /*058c*/ 	.word	0x00000000
        /*0590*/ 	.short	0x010a
        /*0592*/ 	.byte	0x04
	.zero		1


	//   ....[71]....
        /*0594*/ 	.word	0x00003f80
        /*0598*/ 	.word	0x000000ff
        /*059c*/ 	.word	0x00000000
        /*05a0*/ 	.short	0x010a
        /*05a2*/ 	.byte	0x05
	.zero		1


	//   ....[72]....
        /*05a4*/ 	.word	0x00004010
        /*05a8*/ 	.word	0x000000ff
        /*05ac*/ 	.word	0x00000000
        /*05b0*/ 	.short	0x010a
        /*05b2*/ 	.byte	0x05
	.zero		1


	//   ....[73]....
        /*05b4*/ 	.word	0x000040b0
        /*05b8*/ 	.word	0x00000000
        /*05bc*/ 	.word	0x00000000
        /*05c0*/ 	.short	0x010a
        /*05c2*/ 	.byte	0xff
	.zero		1


	//   ....[74]....
        /*05c4*/ 	.word	0x000040f0
        /*05c8*/ 	.word	0x00000000
        /*05cc*/ 	.word	0x00000000
        /*05d0*/ 	.short	0x010a
        /*05d2*/ 	.byte	0xff
	.zero		1


	//   ....[75]....
        /*05d4*/ 	.word	0x00004160
        /*05d8*/ 	.word	0x000000ff
        /*05dc*/ 	.word	0x00000000
        /*05e0*/ 	.short	0x0101
        /*05e2*/ 	.byte	0x04
	.zero		1


	//   ....[76]....
        /*05e4*/ 	.word	0x000041a0
        /*05e8*/ 	.word	0x000000ff
        /*05ec*/ 	.word	0x00000110
        /*05f0*/ 	.short	0x010a
        /*05f2*/ 	.byte	0x1a
	.zero		1


	//   ....[77]....
        /*05f4*/ 	.word	0x000041f0
        /*05f8*/ 	.word	0x000000ff
        /*05fc*/ 	.word	0x00000000
        /*0600*/ 	.short	0x0101
        /*0602*/ 	.byte	0x04
	.zero		1


	//   ....[78]....
        /*0604*/ 	.word	0x00004690
        /*0608*/ 	.word	0x0000000c
        /*060c*/ 	.word	0x00000090
        /*0610*/ 	.short	0x010a
        /*0612*/ 	.byte	0xff
	.zero		1


	//   ....[79]....
        /*0614*/ 	.word	0x00004800
        /*0618*/ 	.word	0x00000000
        /*061c*/ 	.word	0x00000000
        /*0620*/ 	.short	0x0101
        /*0622*/ 	.byte	0xff
	.zero		1


	//   ....[80]....
        /*0624*/ 	.word	0x00004c90
        /*0628*/ 	.word	0x000000ff
        /*062c*/ 	.word	0x00000088
        /*0630*/ 	.short	0x010a
        /*0632*/ 	.byte	0x15
	.zero		1


	//   ....[81]....
        /*0634*/ 	.word	0x00004e10
        /*0638*/ 	.word	0x000000ff
        /*063c*/ 	.word	0x00000060
        /*0640*/ 	.short	0x010a
        /*0642*/ 	.byte	0x15
	.zero		1


	//   ....[82]....
        /*0644*/ 	.word	0x00005010
        /*0648*/ 	.word	0x000000ff
        /*064c*/ 	.word	0x00000040
        /*0650*/ 	.short	0x010b
        /*0652*/ 	.byte	0x15
	.zero		1


	//   ....[83]....
        /*0654*/ 	.word	0x00005020
        /*0658*/ 	.word	0x000000ff
        /*065c*/ 	.word	0x00000000
        /*0660*/ 	.short	0x0101
        /*0662*/ 	.byte	0x06
	.zero		1


	//   ....[84]....
        /*0664*/ 	.word	0x00005030
        /*0668*/ 	.word	0x000000ff
        /*066c*/ 	.word	0x00000068
        /*0670*/ 	.short	0x010a
        /*0672*/ 	.byte	0x15
	.zero		1


	//   ....[85]....
        /*0674*/ 	.word	0x000051e0
        /*0678*/ 	.word	0x000000ff
        /*067c*/ 	.word	0x00000048
        /*0680*/ 	.short	0x010b
        /*0682*/ 	.byte	0x15
	.zero		1


	//   ....[86]....
        /*0684*/ 	.word	0x000051f0
        /*0688*/ 	.word	0x000000ff
        /*068c*/ 	.word	0x00000000
        /*0690*/ 	.short	0x0101
        /*0692*/ 	.byte	0x06
	.zero		1


	//   ....[87]....
        /*0694*/ 	.word	0x00005200
        /*0698*/ 	.word	0x000000ff
        /*069c*/ 	.word	0x00000070
        /*06a0*/ 	.short	0x010a
        /*06a2*/ 	.byte	0x15
	.zero		1


	//   ....[88]....
        /*06a4*/ 	.word	0x000053b0
        /*06a8*/ 	.word	0x000000ff
        /*06ac*/ 	.word	0x00000050
        /*06b0*/ 	.short	0x010b
        /*06b2*/ 	.byte	0x15
	.zero		1


	//   ....[89]....
        /*06b4*/ 	.word	0x000053c0
        /*06b8*/ 	.word	0x000000ff
        /*06bc*/ 	.word	0x00000000
        /*06c0*/ 	.short	0x0101
        /*06c2*/ 	.byte	0x06
	.zero		1


	//   ....[90]....
        /*06c4*/ 	.word	0x000053d0
        /*06c8*/ 	.word	0x000000ff
        /*06cc*/ 	.word	0x00000078
        /*06d0*/ 	.short	0x010a
        /*06d2*/ 	.byte	0x15
	.zero		1


	//   ....[91]....
        /*06d4*/ 	.word	0x00005610
        /*06d8*/ 	.word	0x000000ff
        /*06dc*/ 	.word	0x00000058
        /*06e0*/ 	.short	0x010b
        /*06e2*/ 	.byte	0x15
	.zero		1


	//   ....[92]....
        /*06e4*/ 	.word	0x00005620
        /*06e8*/ 	.word	0x000000ff
        /*06ec*/ 	.word	0x00000000
        /*06f0*/ 	.short	0x0101
        /*06f2*/ 	.byte	0x25
	.zero		1


	//   ....[93]....
        /*06f4*/ 	.word	0x00005660
        /*06f8*/ 	.word	0x000000ff
        /*06fc*/ 	.word	0x00000060
        /*0700*/ 	.short	0x010a
        /*0702*/ 	.byte	0x15
	.zero		1


	//   ....[94]....
        /*0704*/ 	.word	0x00005680
        /*0708*/ 	.word	0x000000ff
        /*070c*/ 	.word	0x00000068
        /*0710*/ 	.short	0x010a
        /*0712*/ 	.byte	0x15
	.zero		1


	//   ....[95]....
        /*0714*/ 	.word	0x000056a0
        /*0718*/ 	.word	0x000000ff
        /*071c*/ 	.word	0x00000070
        /*0720*/ 	.short	0x010a
        /*0722*/ 	.byte	0x15
	.zero		1


	//   ....[96]....
        /*0724*/ 	.word	0x000056e0
        /*0728*/ 	.word	0x00000000
        /*072c*/ 	.word	0x00000078
        /*0730*/ 	.short	0x010a
        /*0732*/ 	.byte	0xff
	.zero		1


	//   ....[97]....
        /*0734*/ 	.word	0x00005a00
        /*0738*/ 	.word	0x00000003
        /*073c*/ 	.word	0x00000090
        /*0740*/ 	.short	0x010a
        /*0742*/ 	.byte	0xff
	.zero		1


	//   ....[98]....
        /*0744*/ 	.word	0x00005b80
        /*0748*/ 	.word	0x00000000
        /*074c*/ 	.word	0x00000000
        /*0750*/ 	.short	0x0101
        /*0752*/ 	.byte	0xff
	.zero		1


	//   ....[99]....
        /*0754*/ 	.word	0x00006660
        /*0758*/ 	.word	0x000000ff
        /*075c*/ 	.word	0x00000040
        /*0760*/ 	.short	0x010a
        /*0762*/ 	.byte	0x2b
	.zero		1


	//   ....[100]....
        /*0764*/ 	.word	0x00006690
        /*0768*/ 	.word	0x00000036
        /*076c*/ 	.word	0x000000b0
        /*0770*/ 	.short	0x010a
        /*0772*/ 	.byte	0xff
	.zero		1


	//   ....[101]....
        /*0774*/ 	.word	0x000067a0
        /*0778*/ 	.word	0x000000ff
        /*077c*/ 	.word	0x00000040
        /*0780*/ 	.short	0x010a
        /*0782*/ 	.byte	0x2b
	.zero		1


	//   ....[102]....
        /*0784*/ 	.word	0x00006870
        /*0788*/ 	.word	0x00000036
        /*078c*/ 	.word	0x000000b0
        /*0790*/ 	.short	0x010a
        /*0792*/ 	.byte	0xff
	.zero		1


	//   ....[103]....
        /*0794*/ 	.word	0x00007030
        /*0798*/ 	.word	0x00000000
        /*079c*/ 	.word	0x00000000
        /*07a0*/ 	.short	0x0101
        /*07a2*/ 	.byte	0xff
	.zero		1


	//   ....[104]....
        /*07a4*/ 	.word	0x00007040
        /*07a8*/ 	.word	0x00000002
        /*07ac*/ 	.word	0x00000040
        /*07b0*/ 	.short	0x010a
        /*07b2*/ 	.byte	0xff
	.zero		1


	//   ....[105]....
        /*07b4*/ 	.word	0x00007100
        /*07b8*/ 	.word	0x00000002
        /*07bc*/ 	.word	0x00000040
        /*07c0*/ 	.short	0x010a
        /*07c2*/ 	.byte	0xff
	.zero		1


	//   ....[106]....
        /*07c4*/ 	.word	0x00007900
        /*07c8*/ 	.word	0x00000000
        /*07cc*/ 	.word	0x00000000
        /*07d0*/ 	.short	0x0101
        /*07d2*/ 	.byte	0xff
	.zero		1


	//   ....[107]....
        /*07d4*/ 	.word	0x00007920
        /*07d8*/ 	.word	0x00000002
        /*07dc*/ 	.word	0x00000040
        /*07e0*/ 	.short	0x010a
        /*07e2*/ 	.byte	0xff
	.zero		1


	//   ....[108]....
        /*07e4*/ 	.word	0x000079d0
        /*07e8*/ 	.word	0x00000002
        /*07ec*/ 	.word	0x00000040
        /*07f0*/ 	.short	0x010a
        /*07f2*/ 	.byte	0xff
	.zero		1


	//   ....[109]....
        /*07f4*/ 	.word	0x000081d0
        /*07f8*/ 	.word	0x00000000
        /*07fc*/ 	.word	0x00000000
        /*0800*/ 	.short	0x0101
        /*0802*/ 	.byte	0xff
	.zero		1


	//   ....[110]....
        /*0804*/ 	.word	0x000081f0
        /*0808*/ 	.word	0x00000003
        /*080c*/ 	.word	0x00000040
        /*0810*/ 	.short	0x010a
        /*0812*/ 	.byte	0xff
	.zero		1


	//   ....[111]....
        /*0814*/ 	.word	0x000082a0
        /*0818*/ 	.word	0x00000003
        /*081c*/ 	.word	0x00000040
        /*0820*/ 	.short	0x010a
        /*0822*/ 	.byte	0xff
	.zero		1


	//   ....[112]....
        /*0824*/ 	.word	0x00008550
        /*0828*/ 	.word	0x00000036
        /*082c*/ 	.word	0x00000000
        /*0830*/ 	.short	0x0101
        /*0832*/ 	.byte	0xff
	.zero		1


	//   ....[113]....
        /*0834*/ 	.word	0x00008af0
        /*0838*/ 	.word	0x00000000
        /*083c*/ 	.word	0x00000000
        /*0840*/ 	.short	0x0101
        /*0842*/ 	.byte	0xff
	.zero		1


	//   ....[114]....
        /*0844*/ 	.word	0x00008d90
        /*0848*/ 	.word	0x000000ff
        /*084c*/ 	.word	0x00000000
        /*0850*/ 	.short	0x0101
        /*0852*/ 	.byte	0x06
	.zero		1


	//   ....[115]....
        /*0854*/ 	.word	0x00008db0
        /*0858*/ 	.word	0x00000000
        /*085c*/ 	.word	0x00000100
        /*0860*/ 	.short	0x010a
        /*0862*/ 	.byte	0xff
	.zero		1


	//   ....[116]....
        /*0864*/ 	.word	0x00008e10
        /*0868*/ 	.word	0x00000000
        /*086c*/ 	.word	0x00000020
        /*0870*/ 	.short	0x010a
        /*0872*/ 	.byte	0xff
	.zero		1


	//   ....[117]....
        /*0874*/ 	.word	0x00008e70
        /*0878*/ 	.word	0x00000000
        /*087c*/ 	.word	0x00000020
        /*0880*/ 	.short	0x010a
        /*0882*/ 	.byte	0xff
	.zero		1


	//   ....[118]....
        /*0884*/ 	.word	0x00008ec0
        /*0888*/ 	.word	0x00000003
        /*088c*/ 	.word	0x00000090
        /*0890*/ 	.short	0x010a
        /*0892*/ 	.byte	0xff
	.zero		1


	//   ....[119]....
        /*0894*/ 	.word	0x00008f20
        /*0898*/ 	.word	0x00000000
        /*089c*/ 	.word	0x00000000
        /*08a0*/ 	.short	0x010a
        /*08a2*/ 	.byte	0xff
	.zero		1


	//   ....[120]....
        /*08a4*/ 	.word	0x00008f80
        /*08a8*/ 	.word	0x00000000
        /*08ac*/ 	.word	0x00000000
        /*08b0*/ 	.short	0x010a
        /*08b2*/ 	.byte	0xff
	.zero		1


	//   ....[121]....
        /*08b4*/ 	.word	0x00008fe0
        /*08b8*/ 	.word	0x00000000
        /*08bc*/ 	.word	0x00000000
        /*08c0*/ 	.short	0x010a
        /*08c2*/ 	.byte	0xff
	.zero		1


	//   ....[122]....
        /*08c4*/ 	.word	0x00009030
        /*08c8*/ 	.word	0x00000002
        /*08cc*/ 	.word	0x000000f0
        /*08d0*/ 	.short	0x010a
        /*08d2*/ 	.byte	0xff
	.zero		1


	//   ....[123]....
        /*08d4*/ 	.word	0x00009090
        /*08d8*/ 	.word	0x00000002
        /*08dc*/ 	.word	0x000000a0
        /*08e0*/ 	.short	0x010a
        /*08e2*/ 	.byte	0xff
	.zero		1


	//   ....[124]....
        /*08e4*/ 	.word	0x000090e0
        /*08e8*/ 	.word	0x00000002
        /*08ec*/ 	.word	0x00000090
        /*08f0*/ 	.short	0x010a
        /*08f2*/ 	.byte	0xff
	.zero		1


	//   ....[125]....
        /*08f4*/ 	.word	0x00009140
        /*08f8*/ 	.word	0x00000000
        /*08fc*/ 	.word	0x000000a0
        /*0900*/ 	.short	0x010a
        /*0902*/ 	.byte	0xff
	.zero		1


	//   ....[126]....
        /*0904*/ 	.word	0x000091a0
        /*0908*/ 	.word	0x00000005
        /*090c*/ 	.word	0x00000008
        /*0910*/ 	.short	0x010a
        /*0912*/ 	.byte	0xff
	.zero		1


	//   ....[127]....
        /*0914*/ 	.word	0x00009280
        /*0918*/ 	.word	0x00000000
        /*091c*/ 	.word	0x00000008
        /*0920*/ 	.short	0x010a
        /*0922*/ 	.byte	0xff
	.zero		1


	//   ....[128]....
        /*0924*/ 	.word	0x000092d0
        /*0928*/ 	.word	0x00000000
        /*092c*/ 	.word	0x00000090
        /*0930*/ 	.short	0x010a
        /*0932*/ 	.byte	0xff
	.zero		1


	//   ....[129]....
        /*0934*/ 	.word	0x00009330
        /*0938*/ 	.word	0x00000000
        /*093c*/ 	.word	0x000000d0
        /*0940*/ 	.short	0x010a
        /*0942*/ 	.byte	0xff
	.zero		1


	//   ....[130]....
        /*0944*/ 	.word	0x00009390
        /*0948*/ 	.word	0x00000000
        /*094c*/ 	.word	0x00000000
        /*0950*/ 	.short	0x010a
        /*0952*/ 	.byte	0xff
	.zero		1


	//   ....[131]....
        /*0954*/ 	.word	0x000093f0
        /*0958*/ 	.word	0x00000000
        /*095c*/ 	.word	0x00000000
        /*0960*/ 	.short	0x010a
        /*0962*/ 	.byte	0xff
	.zero		1


	//   ....[132]....
        /*0964*/ 	.word	0x00009450
        /*0968*/ 	.word	0x00000000
        /*096c*/ 	.word	0x00000000
        /*0970*/ 	.short	0x010a
        /*0972*/ 	.byte	0xff
	.zero		1


	//   ....[133]....
        /*0974*/ 	.word	0x000094b0
        /*0978*/ 	.word	0x00000000
        /*097c*/ 	.word	0x00000000
        /*0980*/ 	.short	0x010a
        /*0982*/ 	.byte	0xff
	.zero		1


	//   ....[134]....
        /*0984*/ 	.word	0x00009510
        /*0988*/ 	.word	0x00000000
        /*098c*/ 	.word	0x00000110
        /*0990*/ 	.short	0x010a
        /*0992*/ 	.byte	0xff
	.zero		1


	//   ....[135]....
        /*0994*/ 	.word	0x00009560
        /*0998*/ 	.word	0x0000000c
        /*099c*/ 	.word	0x00000090
        /*09a0*/ 	.short	0x010a
        /*09a2*/ 	.byte	0xff
	.zero		1


	//   ....[136]....
        /*09a4*/ 	.word	0x000095c0
        /*09a8*/ 	.word	0x00000000
        /*09ac*/ 	.word	0x00000088
        /*09b0*/ 	.short	0x010a
        /*09b2*/ 	.byte	0xff
	.zero		1


	//   ....[137]....
        /*09b4*/ 	.word	0x00009620
        /*09b8*/ 	.word	0x00000000
        /*09bc*/ 	.word	0x00000060
        /*09c0*/ 	.short	0x010a
        /*09c2*/ 	.byte	0xff
	.zero		1


	//   ....[138]....
        /*09c4*/ 	.word	0x00009680
        /*09c8*/ 	.word	0x00000000
        /*09cc*/ 	.word	0x00000068
        /*09d0*/ 	.short	0x010a
        /*09d2*/ 	.byte	0xff
	.zero		1


	//   ....[139]....
        /*09d4*/ 	.word	0x000096e0
        /*09d8*/ 	.word	0x00000000
        /*09dc*/ 	.word	0x00000070
        /*09e0*/ 	.short	0x010a
        /*09e2*/ 	.byte	0xff
	.zero		1


	//   ....[140]....
        /*09e4*/ 	.word	0x00009740
        /*09e8*/ 	.word	0x00000000
        /*09ec*/ 	.word	0x00000078
        /*09f0*/ 	.short	0x010a
        /*09f2*/ 	.byte	0xff
	.zero		1


	//   ....[141]....
        /*09f4*/ 	.word	0x000097a0
        /*09f8*/ 	.word	0x00000000
        /*09fc*/ 	.word	0x00000060
        /*0a00*/ 	.short	0x010a
        /*0a02*/ 	.byte	0xff
	.zero		1


	//   ....[142]....
        /*0a04*/ 	.word	0x00009800
        /*0a08*/ 	.word	0x00000000
        /*0a0c*/ 	.word	0x00000068
        /*0a10*/ 	.short	0x010a
        /*0a12*/ 	.byte	0xff
	.zero		1


	//   ....[143]....
        /*0a14*/ 	.word	0x00009860
        /*0a18*/ 	.word	0x00000000
        /*0a1c*/ 	.word	0x00000070
        /*0a20*/ 	.short	0x010a
        /*0a22*/ 	.byte	0xff
	.zero		1


	//   ....[144]....
        /*0a24*/ 	.word	0x000098b0
        /*0a28*/ 	.word	0x00000003
        /*0a2c*/ 	.word	0x00000090
        /*0a30*/ 	.short	0x010a
        /*0a32*/ 	.byte	0xff
	.zero		1


	//   ....[145]....
        /*0a34*/ 	.word	0x00009910
        /*0a38*/ 	.word	0x00000002
        /*0a3c*/ 	.word	0x00000040
        /*0a40*/ 	.short	0x010a
        /*0a42*/ 	.byte	0xff
	.zero		1


	//   ....[146]....
        /*0a44*/ 	.word	0x00009960
        /*0a48*/ 	.word	0x00000036
        /*0a4c*/ 	.word	0x000000b0
        /*0a50*/ 	.short	0x010a
        /*0a52*/ 	.byte	0xff
	.zero		1


	//   ....[147]....
        /*0a54*/ 	.word	0x000099b0
        /*0a58*/ 	.word	0x00000002
        /*0a5c*/ 	.word	0x00000040
        /*0a60*/ 	.short	0x010a
        /*0a62*/ 	.byte	0xff
	.zero		1


	//   ....[148]....
        /*0a64*/ 	.word	0x00009a00
        /*0a68*/ 	.word	0x00000002
        /*0a6c*/ 	.word	0x00000040
        /*0a70*/ 	.short	0x010a
        /*0a72*/ 	.byte	0xff
	.zero		1


	//   ....[149]....
        /*0a74*/ 	.word	0x00009a50
        /*0a78*/ 	.word	0x00000003
        /*0a7c*/ 	.word	0x00000040
        /*0a80*/ 	.short	0x010a
        /*0a82*/ 	.byte	0xff
	.zero		1


	//----- nvinfo : EIATTR_NUM_MBARRIERS
	.align		4
.L_47:
        /*0a84*/ 	.byte	0x03, 0x38
        /*0a86*/ 	.short	0x0023


	//----- nvinfo : EIATTR_EXIT_INSTR_OFFSETS
	.align		4
        /*0a88*/ 	.byte	0x04, 0x1c
        /*0a8a*/ 	.short	(.L_49 - .L_48)


	//   ....[0]....
.L_48:
        /*0a8c*/ 	.word	0x00002b60


	//   ....[1]....
        /*0a90*/ 	.word	0x00003050


	//   ....[2]....
        /*0a94*/ 	.word	0x000030b0


	//   ....[3]....
        /*0a98*/ 	.word	0x00004420


	//   ....[4]....
        /*0a9c*/ 	.word	0x00005710


	//   ....[5]....
        /*0aa0*/ 	.word	0x00005750


	//   ....[6]....
        /*0aa4*/ 	.word	0x00008c90


	//   ....[7]....
        /*0aa8*/ 	.word	0x00008d00


	//   ....[8]....
        /*0aac*/ 	.word	0x00008d30


	//   ....[9]....
        /*0ab0*/ 	.word	0x00008da0


	//----- nvinfo : EIATTR_MAX_THREADS
	.align		4
.L_49:
        /*0ab4*/ 	.byte	0x04, 0x05
        /*0ab6*/ 	.short	(.L_51 - .L_50)
.L_50:
        /*0ab8*/ 	.word	0x00000100
        /*0abc*/ 	.word	0x00000001
        /*0ac0*/ 	.word	0x00000001


	//----- nvinfo : EIATTR_CRS_STACK_SIZE
	.align		4
.L_51:
        /*0ac4*/ 	.byte	0x04, 0x1e
        /*0ac6*/ 	.short	(.L_53 - .L_52)
.L_52:
        /*0ac8*/ 	.word	0x00000000


	//----- nvinfo : EIATTR_CBANK_PARAM_SIZE
	.align		4
.L_53:
        /*0acc*/ 	.byte	0x03, 0x19
        /*0ace*/ 	.short	0x0800


	//----- nvinfo : EIATTR_PARAM_CBANK
	.align		4
        /*0ad0*/ 	.byte	0x04, 0x0a
        /*0ad2*/ 	.short	(.L_55 - .L_54)
	.align		4
.L_54:
        /*0ad4*/ 	.word	index@(.nv.constant0._ZN7cutlass13device_kernelINS_4gemm6kernel13GemmUniversalIN4cute5tupleIJiiiiEEENS1_10collective13CollectiveMmaINS1_35MainloopSm100TmaUmmaWarpSpecializedILi4ELi2ELi4ENS5_IJNS4_1CILi2EEENSA_ILi4EEENSA_ILi1EEEEEEEENS5_IJNSA_ILi128EEESG_NSA_ILi64EEEEEENS_6half_tENS5_IJlSD_lEEESJ_NS5_IJSD_llEEENS4_8TiledMMAINS4_8MMA_AtomIJNS4_26SM100_MMA_F16BF16_2x1SM_SSISJ_SJ_fLi128ELi128ELNS4_4UMMA5MajorE0ELSQ_1ELNSP_7ScaleInE0ELSR_0EEEEEENS4_6LayoutINS5_IJSD_SD_SD_EEENS5_IJNSA_ILi0EEESW_SW_EEEEENS5_IJNS4_10UnderscoreESZ_SZ_EEEEENS4_28SM100_TMA_2SM_LOAD_MULTICASTENS4_14ComposedLayoutINS4_7SwizzleILi3ELi4ELi3EEENS4_18smem_ptr_flag_bitsILi16EEENSU_INS5_IJNSA_ILi8EEESH_EEENS5_IJSH_SD_EEEEEEEvNS4_8identityENS4_18SM100_TMA_2SM_LOADENS13_IS15_S17_NSU_INS5_IJSH_S18_EEENS5_IJSD_SH_EEEEEEEvS1D_EENS_8epilogue10collective18CollectiveEpilogueINS1K_23Sm100TmaWarpSpecializedILi4ELi2ELi16ELb1ELb0EEEJNS5_IJSH_SG_SH_EEENS5_IJNSU_ISH_SD_EENSU_INS5_IJNSA_ILi16EEESB_EEES1G_EEEEESJ_SK_SJ_SK_NS1K_6fusion15FusionCallbacksIS1O_NS1V_17LinearCombinationISJ_fSJ_fLNS_15FloatRoundStyleE2EEES1P_S1U_JEEENS4_5SM1004TMEM4LOAD26SM100_TMEM_LOAD_32dp32b16xENS4_13SM90_TMA_LOADENS13_INS14_ILi1ELi4ELi3EEES17_NSU_INS5_IJS18_S1R_EEENS5_IJS1R_SD_EEEEEEENS4_39AutoVectorizingCopyWithAssumedAlignmentILi128EEENS4_14SM90_TMA_STOREES2A_S2C_S2C_EEEvvEEEEvNT_6ParamsE)
        /*0ad8*/ 	.short	0x0380
        /*0ada*/ 	.short	0x0800


	//----- nvinfo : EIATTR_SW_WAR
	.align		4
.L_55:
        /*0adc*/ 	.byte	0x04, 0x36
        /*0ade*/ 	.short	(.L_57 - .L_56)
.L_56:
        /*0ae0*/ 	.word	0x00000008
.L_57:


//--------------------- .nv.callgraph             --------------------------
	.section	.nv.callgraph,"",@"SHT_CUDA_CALLGRAPH"
	.align	4
	.sectionentsize	8
	.align		4
        /*0000*/ 	.word	0x00000000
	.align		4
        /*0004*/ 	.word	0xffffffff
	.align		4
        /*0008*/ 	.word	index@(_ZN7cutlass13device_kernelINS_4gemm6kernel13GemmUniversalIN4cute5tupleIJiiiiEEENS1_10collective13CollectiveMmaINS1_35MainloopSm100TmaUmmaWarpSpecializedILi4ELi2ELi4ENS5_IJNS4_1CILi2EEENSA_ILi4EEENSA_ILi1EEEEEEEENS5_IJNSA_ILi128EEESG_NSA_ILi64EEEEEENS_6half_tENS5_IJlSD_lEEESJ_NS5_IJSD_llEEENS4_8TiledMMAINS4_8MMA_AtomIJNS4_26SM100_MMA_F16BF16_2x1SM_SSISJ_SJ_fLi128ELi128ELNS4_4UMMA5MajorE0ELSQ_1ELNSP_7ScaleInE0ELSR_0EEEEEENS4_6LayoutINS5_IJSD_SD_SD_EEENS5_IJNSA_ILi0EEESW_SW_EEEEENS5_IJNS4_10UnderscoreESZ_SZ_EEEEENS4_28SM100_TMA_2SM_LOAD_MULTICASTENS4_14ComposedLayoutINS4_7SwizzleILi3ELi4ELi3EEENS4_18smem_ptr_flag_bitsILi16EEENSU_INS5_IJNSA_ILi8EEESH_EEENS5_IJSH_SD_EEEEEEEvNS4_8identityENS4_18SM100_TMA_2SM_LOADENS13_IS15_S17_NSU_INS5_IJSH_S18_EEENS5_IJSD_SH_EEEEEEEvS1D_EENS_8epilogue10collective18CollectiveEpilogueINS1K_23Sm100TmaWarpSpecializedILi4ELi2ELi16ELb1ELb0EEEJNS5_IJSH_SG_SH_EEENS5_IJNSU_ISH_SD_EENSU_INS5_IJNSA_ILi16EEESB_EEES1G_EEEEESJ_SK_SJ_SK_NS1K_6fusion15FusionCallbacksIS1O_NS1V_17LinearCombinationISJ_fSJ_fLNS_15FloatRoundStyleE2EEES1P_S1U_JEEENS4_5SM1004TMEM4LOAD26SM100_TMEM_LOAD_32dp32b16xENS4_13SM90_TMA_LOADENS13_INS14_ILi1ELi4ELi3EEES17_NSU_INS5_IJS18_S1R_EEENS5_IJS1R_SD_EEEEEEENS4_39AutoVectorizingCopyWithAssumedAlignmentILi128EEENS4_14SM90_TMA_STOREES2A_S2C_S2C_EEEvvEEEEvNT_6ParamsE)
	.align		4
        /*000c*/ 	.word	index@(__assertfail)
	.align		4
        /*0010*/ 	.word	0x00000000
	.align		4
        /*0014*/ 	.word	0xfffffffe
	.align		4
        /*0018*/ 	.word	0x00000000
	.align		4
        /*001c*/ 	.word	0xfffffffd
	.align		4
        /*0020*/ 	.word	0x00000000
	.align		4
        /*0024*/ 	.word	0xfffffffc


//--------------------- .nv.constant4             --------------------------
	.section	.nv.constant4,"a",@progbits
	.align	8
	.align		8
.nv.constant4:
        /*0000*/ 	.dword	__assertfail
	.align		8
        /*0008*/ 	.dword	__unnamed_1
	.align		8
        /*0010*/ 	.dword	__unnamed_2
	.align		8
        /*0018*/ 	.dword	_ZN40_INTERNAL_08328cfd_4_k_cu_5b006cf2_383334cuda3std3__45__cpo5beginE
	.align		8
        /*0020*/ 	.dword	_ZN40_INTERNAL_08328cfd_4_k_cu_5b006cf2_383334cuda3std3__45__cpo3endE
	.align		8
        /*0028*/ 	.dword	_ZN40_INTERNAL_08328cfd_4_k_cu_5b006cf2_383334cuda3std3__45__cpo6cbeginE
	.align		8
        /*0030*/ 	.dword	_ZN40_INTERNAL_08328cfd_4_k_cu_5b006cf2_383334cuda3std3__45__cpo4cendE
	.align		8
        /*0038*/ 	.dword	_ZN40_INTERNAL_08328cfd_4_k_cu_5b006cf2_383334cuda3std3__442_GLOBAL__N__08328cfd_4_k_cu_5b006cf2_383336ignoreE
	.align		8
        /*0040*/ 	.dword	_ZN40_INTERNAL_08328cfd_4_k_cu_5b006cf2_383334cuda3std3__419piecewise_constructE
	.align		8
        /*0048*/ 	.dword	_ZN40_INTERNAL_08328cfd_4_k_cu_5b006cf2_383334cuda3std3__48in_placeE
	.align		8
        /*0050*/ 	.dword	_ZN40_INTERNAL_08328cfd_4_k_cu_5b006cf2_383334cuda3std6ranges3__45__cpo4swapE
	.align		8
        /*0058*/ 	.dword	_ZN40_INTERNAL_08328cfd_4_k_cu_5b006cf2_383334cuda3std6ranges3__45__cpo9iter_moveE
	.align		8
        /*0060*/ 	.dword	_ZN40_INTERNAL_08328cfd_4_k_cu_5b006cf2_383334cute7productE
	.align		8
        /*0068*/ 	.dword	_ZN40_INTERNAL_08328cfd_4_k_cu_5b006cf2_383334cute1_E
	.align		8
        /*0070*/ 	.dword	$str$25
	.align		8
        /*0078*/ 	.dword	$str$26
	.align		8
        /*0080*/ 	.dword	$str$27
	.align		8
        /*0088*/ 	.dword	$str$28


//--------------------- .text._ZN7cutlass13device_kernelINS_4gemm6kernel13GemmUniversalIN4cute5tupleIJiiiiEEENS1_10collective13CollectiveMmaINS1_35MainloopSm100TmaUmmaWarpSpecializedILi4ELi2ELi4ENS5_IJNS4_1CILi2EEENSA_ILi4EEENSA_ILi1EEEEEEEENS5_IJNSA_ILi128EEESG_NSA_ILi64EEEEEENS_6half_tENS5_IJlSD_lEEESJ_NS5_IJSD_llEEENS4_8TiledMMAINS4_8MMA_AtomIJNS4_26SM100_MMA_F16BF16_2x1SM_SSISJ_SJ_fLi128ELi128ELNS4_4UMMA5MajorE0ELSQ_1ELNSP_7ScaleInE0ELSR_0EEEEEENS4_6LayoutINS5_IJSD_SD_SD_EEENS5_IJNSA_ILi0EEESW_SW_EEEEENS5_IJNS4_10UnderscoreESZ_SZ_EEEEENS4_28SM100_TMA_2SM_LOAD_MULTICASTENS4_14ComposedLayoutINS4_7SwizzleILi3ELi4ELi3EEENS4_18smem_ptr_flag_bitsILi16EEENSU_INS5_IJNSA_ILi8EEESH_EEENS5_IJSH_SD_EEEEEEEvNS4_8identityENS4_18SM100_TMA_2SM_LOADENS13_IS15_S17_NSU_INS5_IJSH_S18_EEENS5_IJSD_SH_EEEEEEEvS1D_EENS_8epilogue10collective18CollectiveEpilogueINS1K_23Sm100TmaWarpSpecializedILi4ELi2ELi16ELb1ELb0EEEJNS5_IJSH_SG_SH_EEENS5_IJNSU_ISH_SD_EENSU_INS5_IJNSA_ILi16EEESB_EEES1G_EEEEESJ_SK_SJ_SK_NS1K_6fusion15FusionCallbacksIS1O_NS1V_17LinearCombinationISJ_fSJ_fLNS_15FloatRoundStyleE2EEES1P_S1U_JEEENS4_5SM1004TMEM4LOAD26SM100_TMEM_LOAD_32dp32b16xENS4_13SM90_TMA_LOADENS13_INS14_ILi1ELi4ELi3EEES17_NSU_INS5_IJS18_S1R_EEENS5_IJS1R_SD_EEEEEEENS4_39AutoVectorizingCopyWithAssumedAlignmentILi128EEENS4_14SM90_TMA_STOREES2A_S2C_S2C_EEEvvEEEEvNT_6ParamsE --------------------------
	.section	.text._ZN7cutlass13device_kernelINS_4gemm6kernel13GemmUniversalIN4cute5tupleIJiiiiEEENS1_10collective13CollectiveMmaINS1_35MainloopSm100TmaUmmaWarpSpecializedILi4ELi2ELi4ENS5_IJNS4_1CILi2EEENSA_ILi4EEENSA_ILi1EEEEEEEENS5_IJNSA_ILi128EEESG_NSA_ILi64EEEEEENS_6half_tENS5_IJlSD_lEEESJ_NS5_IJSD_llEEENS4_8TiledMMAINS4_8MMA_AtomIJNS4_26SM100_MMA_F16BF16_2x1SM_SSISJ_SJ_fLi128ELi128ELNS4_4UMMA5MajorE0ELSQ_1ELNSP_7ScaleInE0ELSR_0EEEEEENS4_6LayoutINS5_IJSD_SD_SD_EEENS5_IJNSA_ILi0EEESW_SW_EEEEENS5_IJNS4_10UnderscoreESZ_SZ_EEEEENS4_28SM100_TMA_2SM_LOAD_MULTICASTENS4_14ComposedLayoutINS4_7SwizzleILi3ELi4ELi3EEENS4_18smem_ptr_flag_bitsILi16EEENSU_INS5_IJNSA_ILi8EEESH_EEENS5_IJSH_SD_EEEEEEEvNS4_8identityENS4_18SM100_TMA_2SM_LOADENS13_IS15_S17_NSU_INS5_IJSH_S18_EEENS5_IJSD_SH_EEEEEEEvS1D_EENS_8epilogue10collective18CollectiveEpilogueINS1K_23Sm100TmaWarpSpecializedILi4ELi2ELi16ELb1ELb0EEEJNS5_IJSH_SG_SH_EEENS5_IJNSU_ISH_SD_EENSU_INS5_IJNSA_ILi16EEESB_EEES1G_EEEEESJ_SK_SJ_SK_NS1K_6fusion15FusionCallbacksIS1O_NS1V_17LinearCombinationISJ_fSJ_fLNS_15FloatRoundStyleE2EEES1P_S1U_JEEENS4_5SM1004TMEM4LOAD26SM100_TMEM_LOAD_32dp32b16xENS4_13SM90_TMA_LOADENS13_INS14_ILi1ELi4ELi3EEES17_NSU_INS5_IJS18_S1R_EEENS5_IJS1R_SD_EEEEEEENS4_39AutoVectorizingCopyWithAssumedAlignmentILi128EEENS4_14SM90_TMA_STOREES2A_S2C_S2C_EEEvvEEEEvNT_6ParamsE,"ax",@progbits
	.align	128
.text._ZN7cutlass13device_kernelINS_4gemm6kernel13GemmUniversalIN4cute5tupleIJiiiiEEENS1_10collective13CollectiveMmaINS1_35MainloopSm100TmaUmmaWarpSpecializedILi4ELi2ELi4ENS5_IJNS4_1CILi2EEENSA_ILi4EEENSA_ILi1EEEEEEEENS5_IJNSA_ILi128EEESG_NSA_ILi64EEEEEENS_6half_tENS5_IJlSD_lEEESJ_NS5_IJSD_llEEENS4_8TiledMMAINS4_8MMA_AtomIJNS4_26SM100_MMA_F16BF16_2x1SM_SSISJ_SJ_fLi128ELi128ELNS4_4UMMA5MajorE0ELSQ_1ELNSP_7ScaleInE0ELSR_0EEEEEENS4_6LayoutINS5_IJSD_SD_SD_EEENS5_IJNSA_ILi0EEESW_SW_EEEEENS5_IJNS4_10UnderscoreESZ_SZ_EEEEENS4_28SM100_TMA_2SM_LOAD_MULTICASTENS4_14ComposedLayoutINS4_7SwizzleILi3ELi4ELi3EEENS4_18smem_ptr_flag_bitsILi16EEENSU_INS5_IJNSA_ILi8EEESH_EEENS5_IJSH_SD_EEEEEEEvNS4_8identityENS4_18SM100_TMA_2SM_LOADENS13_IS15_S17_NSU_INS5_IJSH_S18_EEENS5_IJSD_SH_EEEEEEEvS1D_EENS_8epilogue10collective18CollectiveEpilogueINS1K_23Sm100TmaWarpSpecializedILi4ELi2ELi16ELb1ELb0EEEJNS5_IJSH_SG_SH_EEENS5_IJNSU_ISH_SD_EENSU_INS5_IJNSA_ILi16EEESB_EEES1G_EEEEESJ_SK_SJ_SK_NS1K_6fusion15FusionCallbacksIS1O_NS1V_17LinearCombinationISJ_fSJ_fLNS_15FloatRoundStyleE2EEES1P_S1U_JEEENS4_5SM1004TMEM4LOAD26SM100_TMEM_LOAD_32dp32b16xENS4_13SM90_TMA_LOADENS13_INS14_ILi1ELi4ELi3EEES17_NSU_INS5_IJS18_S1R_EEENS5_IJS1R_SD_EEEEEEENS4_39AutoVectorizingCopyWithAssumedAlignmentILi128EEENS4_14SM90_TMA_STOREES2A_S2C_S2C_EEEvvEEEEvNT_6ParamsE:
        .type           _ZN7cutlass13device_kernelINS_4gemm6kernel13GemmUniversalIN4cute5tupleIJiiiiEEENS1_10collective13CollectiveMmaINS1_35MainloopSm100TmaUmmaWarpSpecializedILi4ELi2ELi4ENS5_IJNS4_1CILi2EEENSA_ILi4EEENSA_ILi1EEEEEEEENS5_IJNSA_ILi128EEESG_NSA_ILi64EEEEEENS_6half_tENS5_IJlSD_lEEESJ_NS5_IJSD_llEEENS4_8TiledMMAINS4_8MMA_AtomIJNS4_26SM100_MMA_F16BF16_2x1SM_SSISJ_SJ_fLi128ELi128ELNS4_4UMMA5MajorE0ELSQ_1ELNSP_7ScaleInE0ELSR_0EEEEEENS4_6LayoutINS5_IJSD_SD_SD_EEENS5_IJNSA_ILi0EEESW_SW_EEEEENS5_IJNS4_10UnderscoreESZ_SZ_EEEEENS4_28SM100_TMA_2SM_LOAD_MULTICASTENS4_14ComposedLayoutINS4_7SwizzleILi3ELi4ELi3EEENS4_18smem_ptr_flag_bitsILi16EEENSU_INS5_IJNSA_ILi8EEESH_EEENS5_IJSH_SD_EEEEEEEvNS4_8identityENS4_18SM100_TMA_2SM_LOADENS13_IS15_S17_NSU_INS5_IJSH_S18_EEENS5_IJSD_SH_EEEEEEEvS1D_EENS_8epilogue10collective18CollectiveEpilogueINS1K_23Sm100TmaWarpSpecializedILi4ELi2ELi16ELb1ELb0EEEJNS5_IJSH_SG_SH_EEENS5_IJNSU_ISH_SD_EENSU_INS5_IJNSA_ILi16EEESB_EEES1G_EEEEESJ_SK_SJ_SK_NS1K_6fusion15FusionCallbacksIS1O_NS1V_17LinearCombinationISJ_fSJ_fLNS_15FloatRoundStyleE2EEES1P_S1U_JEEENS4_5SM1004TMEM4LOAD26SM100_TMEM_LOAD_32dp32b16xENS4_13SM90_TMA_LOADENS13_INS14_ILi1ELi4ELi3EEES17_NSU_INS5_IJS18_S1R_EEENS5_IJS1R_SD_EEEEEEENS4_39AutoVectorizingCopyWithAssumedAlignmentILi128EEENS4_14SM90_TMA_STOREES2A_S2C_S2C_EEEvvEEEEvNT_6ParamsE,@function
        .size           _ZN7cutlass13device_kernelINS_4gemm6kernel13GemmUniversalIN4cute5tupleIJiiiiEEENS1_10collective13CollectiveMmaINS1_35MainloopSm100TmaUmmaWarpSpecializedILi4ELi2ELi4ENS5_IJNS4_1CILi2EEENSA_ILi4EEENSA_ILi1EEEEEEEENS5_IJNSA_ILi128EEESG_NSA_ILi64EEEEEENS_6half_tENS5_IJlSD_lEEESJ_NS5_IJSD_llEEENS4_8TiledMMAINS4_8MMA_AtomIJNS4_26SM100_MMA_F16BF16_2x1SM_SSISJ_SJ_fLi128ELi128ELNS4_4UMMA5MajorE0ELSQ_1ELNSP_7ScaleInE0ELSR_0EEEEEENS4_6LayoutINS5_IJSD_SD_SD_EEENS5_IJNSA_ILi0EEESW_SW_EEEEENS5_IJNS4_10UnderscoreESZ_SZ_EEEEENS4_28SM100_TMA_2SM_LOAD_MULTICASTENS4_14ComposedLayoutINS4_7SwizzleILi3ELi4ELi3EEENS4_18smem_ptr_flag_bitsILi16EEENSU_INS5_IJNSA_ILi8EEESH_EEENS5_IJSH_SD_EEEEEEEvNS4_8identityENS4_18SM100_TMA_2SM_LOADENS13_IS15_S17_NSU_INS5_IJSH_S18_EEENS5_IJSD_SH_EEEEEEEvS1D_EENS_8epilogue10collective18CollectiveEpilogueINS1K_23Sm100TmaWarpSpecializedILi4ELi2ELi16ELb1ELb0EEEJNS5_IJSH_SG_SH_EEENS5_IJNSU_ISH_SD_EENSU_INS5_IJNSA_ILi16EEESB_EEES1G_EEEEESJ_SK_SJ_SK_NS1K_6fusion15FusionCallbacksIS1O_NS1V_17LinearCombinationISJ_fSJ_fLNS_15FloatRoundStyleE2EEES1P_S1U_JEEENS4_5SM1004TMEM4LOAD26SM100_TMEM_LOAD_32dp32b16xENS4_13SM90_TMA_LOADENS13_INS14_ILi1ELi4ELi3EEES17_NSU_INS5_IJS18_S1R_EEENS5_IJS1R_SD_EEEEEEENS4_39AutoVectorizingCopyWithAssumedAlignmentILi128EEENS4_14SM90_TMA_STOREES2A_S2C_S2C_EEEvvEEEEvNT_6ParamsE,(.L_x_197 - _ZN7cutlass13device_kernelINS_4gemm6kernel13GemmUniversalIN4cute5tupleIJiiiiEEENS1_10collective13CollectiveMmaINS1_35MainloopSm100TmaUmmaWarpSpecializedILi4ELi2ELi4ENS5_IJNS4_1CILi2EEENSA_ILi4EEENSA_ILi1EEEEEEEENS5_IJNSA_ILi128EEESG_NSA_ILi64EEEEEENS_6half_tENS5_IJlSD_lEEESJ_NS5_IJSD_llEEENS4_8TiledMMAINS4_8MMA_AtomIJNS4_26SM100_MMA_F16BF16_2x1SM_SSISJ_SJ_fLi128ELi128ELNS4_4UMMA5MajorE0ELSQ_1ELNSP_7ScaleInE0ELSR_0EEEEEENS4_6LayoutINS5_IJSD_SD_SD_EEENS5_IJNSA_ILi0EEESW_SW_EEEEENS5_IJNS4_10UnderscoreESZ_SZ_EEEEENS4_28SM100_TMA_2SM_LOAD_MULTICASTENS4_14ComposedLayoutINS4_7SwizzleILi3ELi4ELi3EEENS4_18smem_ptr_flag_bitsILi16EEENSU_INS5_IJNSA_ILi8EEESH_EEENS5_IJSH_SD_EEEEEEEvNS4_8identityENS4_18SM100_TMA_2SM_LOADENS13_IS15_S17_NSU_INS5_IJSH_S18_EEENS5_IJSD_SH_EEEEEEEvS1D_EENS_8epilogue10collective18CollectiveEpilogueINS1K_23Sm100TmaWarpSpecializedILi4ELi2ELi16ELb1ELb0EEEJNS5_IJSH_SG_SH_EEENS5_IJNSU_ISH_SD_EENSU_INS5_IJNSA_ILi16EEESB_EEES1G_EEEEESJ_SK_SJ_SK_NS1K_6fusion15FusionCallbacksIS1O_NS1V_17LinearCombinationISJ_fSJ_fLNS_15FloatRoundStyleE2EEES1P_S1U_JEEENS4_5SM1004TMEM4LOAD26SM100_TMEM_LOAD_32dp32b16xENS4_13SM90_TMA_LOADENS13_INS14_ILi1ELi4ELi3EEES17_NSU_INS5_IJS18_S1R_EEENS5_IJS1R_SD_EEEEEEENS4_39AutoVectorizingCopyWithAssumedAlignmentILi128EEENS4_14SM90_TMA_STOREES2A_S2C_S2C_EEEvvEEEEvNT_6ParamsE)
        .other          _ZN7cutlass13device_kernelINS_4gemm6kernel13GemmUniversalIN4cute5tupleIJiiiiEEENS1_10collective13CollectiveMmaINS1_35MainloopSm100TmaUmmaWarpSpecializedILi4ELi2ELi4ENS5_IJNS4_1CILi2EEENSA_ILi4EEENSA_ILi1EEEEEEEENS5_IJNSA_ILi128EEESG_NSA_ILi64EEEEEENS_6half_tENS5_IJlSD_lEEESJ_NS5_IJSD_llEEENS4_8TiledMMAINS4_8MMA_AtomIJNS4_26SM100_MMA_F16BF16_2x1SM_SSISJ_SJ_fLi128ELi128ELNS4_4UMMA5MajorE0ELSQ_1ELNSP_7ScaleInE0ELSR_0EEEEEENS4_6LayoutINS5_IJSD_SD_SD_EEENS5_IJNSA_ILi0EEESW_SW_EEEEENS5_IJNS4_10UnderscoreESZ_SZ_EEEEENS4_28SM100_TMA_2SM_LOAD_MULTICASTENS4_14ComposedLayoutINS4_7SwizzleILi3ELi4ELi3EEENS4_18smem_ptr_flag_bitsILi16EEENSU_INS5_IJNSA_ILi8EEESH_EEENS5_IJSH_SD_EEEEEEEvNS4_8identityENS4_18SM100_TMA_2SM_LOADENS13_IS15_S17_NSU_INS5_IJSH_S18_EEENS5_IJSD_SH_EEEEEEEvS1D_EENS_8epilogue10collective18CollectiveEpilogueINS1K_23Sm100TmaWarpSpecializedILi4ELi2ELi16ELb1ELb0EEEJNS5_IJSH_SG_SH_EEENS5_IJNSU_ISH_SD_EENSU_INS5_IJNSA_ILi16EEESB_EEES1G_EEEEESJ_SK_SJ_SK_NS1K_6fusion15FusionCallbacksIS1O_NS1V_17LinearCombinationISJ_fSJ_fLNS_15FloatRoundStyleE2EEES1P_S1U_JEEENS4_5SM1004TMEM4LOAD26SM100_TMEM_LOAD_32dp32b16xENS4_13SM90_TMA_LOADENS13_INS14_ILi1ELi4ELi3EEES17_NSU_INS5_IJS18_S1R_EEENS5_IJS1R_SD_EEEEEEENS4_39AutoVectorizingCopyWithAssumedAlignmentILi128EEENS4_14SM90_TMA_STOREES2A_S2C_S2C_EEEvvEEEEvNT_6ParamsE,@"STO_CUDA_ENTRY STV_DEFAULT"
_ZN7cutlass13device_kernelINS_4gemm6kernel13GemmUniversalIN4cute5tupleIJiiiiEEENS1_10collective13CollectiveMmaINS1_35MainloopSm100TmaUmmaWarpSpecializedILi4ELi2ELi4ENS5_IJNS4_1CILi2EEENSA_ILi4EEENSA_ILi1EEEEEEEENS5_IJNSA_ILi128EEESG_NSA_ILi64EEEEEENS_6half_tENS5_IJlSD_lEEESJ_NS5_IJSD_llEEENS4_8TiledMMAINS4_8MMA_AtomIJNS4_26SM100_MMA_F16BF16_2x1SM_SSISJ_SJ_fLi128ELi128ELNS4_4UMMA5MajorE0ELSQ_1ELNSP_7ScaleInE0ELSR_0EEEEEENS4_6LayoutINS5_IJSD_SD_SD_EEENS5_IJNSA_ILi0EEESW_SW_EEEEENS5_IJNS4_10UnderscoreESZ_SZ_EEEEENS4_28SM100_TMA_2SM_LOAD_MULTICASTENS4_14ComposedLayoutINS4_7SwizzleILi3ELi4ELi3EEENS4_18smem_ptr_flag_bitsILi16EEENSU_INS5_IJNSA_ILi8EEESH_EEENS5_IJSH_SD_EEEEEEEvNS4_8identityENS4_18SM100_TMA_2SM_LOADENS13_IS15_S17_NSU_INS5_IJSH_S18_EEENS5_IJSD_SH_EEEEEEEvS1D_EENS_8epilogue10collective18CollectiveEpilogueINS1K_23Sm100TmaWarpSpecializedILi4ELi2ELi16ELb1ELb0EEEJNS5_IJSH_SG_SH_EEENS5_IJNSU_ISH_SD_EENSU_INS5_IJNSA_ILi16EEESB_EEES1G_EEEEESJ_SK_SJ_SK_NS1K_6fusion15FusionCallbacksIS1O_NS1V_17LinearCombinationISJ_fSJ_fLNS_15FloatRoundStyleE2EEES1P_S1U_JEEENS4_5SM1004TMEM4LOAD26SM100_TMEM_LOAD_32dp32b16xENS4_13SM90_TMA_LOADENS13_INS14_ILi1ELi4ELi3EEES17_NSU_INS5_IJS18_S1R_EEENS5_IJS1R_SD_EEEEEEENS4_39AutoVectorizingCopyWithAssumedAlignmentILi128EEENS4_14SM90_TMA_STOREES2A_S2C_S2C_EEEvvEEEEvNT_6ParamsE:
[----:B------:R-:W1:Y:S01]  /*0000*/  LDC R1, c[0x0][0x37c] ;  /* 0x0000df00ff017b82 */ /* 0x000e620000000800 */
[----:B------:R-:W2:Y:S01]  /*0010*/  S2R R61, SR_TID.X ;  /* 0x00000000003d7919 */ /* 0x000ea20000002100 */
[----:B------:R-:W3:Y:S06]  /*0020*/  LDCU.64 UR8, c[0x0][0x890] ;  /* 0x00011200ff0877ac */ /* 0x000eec0008000a00 */
[----:B------:R-:W4:Y:S01]  /*0030*/  S2UR UR47, SR_CgaCtaId ;  /* 0x00000000002f79c3 */ /* 0x000f220000008800 */
[----:B------:R-:W-:Y:S02]  /*0040*/  PRMT R50, RZ, 0x7610, R50 ;  /* 0x00007610ff327816 */ /* 0x000fe40000000032 */
[----:B------:R-:W-:-:S02]  /*0050*/  ELECT P0, URZ, PT ;  /* 0x0000000000ff782f */ /* 0x000fc40003800000 */
[----:B---3--:R-:W-:-:S04]  /*0060*/  ISETP.NE.U32.AND P1, PT, RZ, UR8, PT ;  /* 0x00000008ff007c0c */ /* 0x008fc8000bf25070 */
[----:B------:R-:W-:Y:S01]  /*0070*/  ISETP.NE.AND.EX P2, PT, RZ, UR9, PT, P1 ;  /* 0x00000009ff007c0c */ /* 0x000fe2000bf45310 */
[----:B----4-:R-:W-:Y:S02]  /*0080*/  ULOP3.LUT UR48, UR47, 0x1, URZ, 0xc0, !UPT ;  /* 0x000000012f307892 */ /* 0x010fe4000f8ec0ff */
[----:B------:R-:W-:Y:S01]  /*0090*/  ULOP3.LUT UR49, UR47, 0x1, URZ, 0x3c, !UPT ;  /* 0x000000012f317892 */ /* 0x000fe2000f8e3cff */
[----:B--2---:R-:W-:-:S05]  /*00a0*/  SHF.R.U32.HI R51, RZ, 0x5, R61 ;  /* 0x00000005ff337819 */ /* 0x004fca000001163d */
[----:B------:R-:W2:Y:S02]  /*00b0*/  SHFL.IDX PT, R0, R51, RZ, 0x1f ;  /* 0x00001fff33007589 */ /* 0x000ea400000e0000 */
[----:B--2---:R-:W-:Y:S02]  /*00c0*/  R2UR UR23, R0 ;  /* 0x00000000001772ca */ /* 0x004fe400000e0000 */
[----:B-1----:R-:W-:Y:S05]  /*00d0*/  @P2 BRA `(.L_x_0) ;  /* 0x0000000000302947 */ /* 0x002fea0003800000 */
[----:B------:R-:W1:Y:S02]  /*00e0*/  LDCU.64 UR4, c[0x0][0x888] ;  /* 0x00011100ff0477ac */ /* 0x000e640008000a00 */
[----:B-1----:R-:W-:-:S04]  /*00f0*/  UISETP.NE.U32.AND UP0, UPT, UR4, URZ, UPT ;  /* 0x000000ff0400728c */ /* 0x002fc8000bf05070 */
[----:B------:R-:W-:-:S09]  /*0100*/  UISETP.NE.AND.EX UP0, UPT, UR5, URZ, UPT, UP0 ;  /* 0x000000ff0500728c */ /* 0x000fd2000bf05300 */
[----:B------:R-:W-:Y:S05]  /*0110*/  BRA.U !UP0, `(.L_x_1) ;  /* 0x0000000108147547 */ /* 0x000fea000b800000 */
[----:B------:R-:W1:Y:S01]  /*0120*/  LDC.64 R2, c[0x0][0x888] ;  /* 0x00022200ff027b82 */ /* 0x000e620000000a00 */
[----:B------:R-:W1:Y:S02]  /*0130*/  LDCU.64 UR4, c[0x0][0x358] ;  /* 0x00006b00ff0477ac */ /* 0x000e640008000a00 */
[----:B-1----:R1:W5:Y:S01]  /*0140*/  LDG.E R27, desc[UR4][R2.64] ;  /* 0x00000004021b7981 */ /* 0x002362000c1e1900 */
[----:B------:R-:W-:Y:S01]  /*0150*/  HFMA2 R50, -RZ, RZ, 0, 5.9604644775390625e-08 ;  /* 0x00000001ff327431 */ /* 0x000fe200000001ff */
[----:B------:R-:W-:Y:S05]  /*0160*/  BRA `(.L_x_0) ;  /* 0x00000000000c7947 */ /* 0x000fea0003800000 */
.L_x_1:
[----:B------:R-:W1:Y:S01]  /*0170*/  LDCU UR4, c[0x0][0x880] ;  /* 0x00011000ff0477ac */ /* 0x000e620008000800 */
[----:B------:R-:W-:Y:S01]  /*0180*/  HFMA2 R50, -RZ, RZ, 0, 5.9604644775390625e-08 ;  /* 0x00000001ff327431 */ /* 0x000fe200000001ff */
[----:B-1----:R-:W-:-:S07]  /*0190*/  MOV R27, UR4 ;  /* 0x00000004001b7c02 */ /* 0x002fce0008000f00 */
.L_x_0:
[----:B------:R-:W2:Y:S02]  /*01a0*/  LDCU.64 UR4, c[0x0][0x8b0] ;  /* 0x00011600ff0477ac */ /* 0x000ea40008000a00 */
[----:B--2---:R-:W-:-:S04]  /*01b0*/  UISETP.NE.U32.AND UP0, UPT, UR4, URZ, UPT ;  /* 0x000000ff0400728c */ /* 0x004fc8000bf05070 */
[----:B------:R-:W-:-:S09]  /*01c0*/  UISETP.NE.AND.EX UP0, UPT, UR5, URZ, UPT, UP0 ;  /* 0x000000ff0500728c */ /* 0x000fd2000bf05300 */
[----:B------:R-:W-:Y:S05]  /*01d0*/  BRA.U UP0, `(.L_x_2) ;  /* 0x0000000100287547 */ /* 0x000fea000b800000 */
[----:B------:R-:W2:Y:S02]  /*01e0*/  LDCU.64 UR4, c[0x0][0x8a8] ;  /* 0x00011500ff0477ac */ /* 0x000ea40008000a00 */
[----:B--2---:R-:W-:-:S04]  /*01f0*/  UISETP.NE.U32.AND UP0, UPT, UR4, URZ, UPT ;  /* 0x000000ff0400728c */ /* 0x004fc8000bf05070 */
[----:B------:R-:W-:-:S09]  /*0200*/  UISETP.NE.AND.EX UP0, UPT, UR5, URZ, UPT, UP0 ;  /* 0x000000ff0500728c */ /* 0x000fd2000bf05300 */
[----:B------:R-:W-:Y:S05]  /*0210*/  BRA.U !UP0, `(.L_x_3) ;  /* 0x0000000108107547 */ /* 0x000fea000b800000 */
[----:B------:R-:W2:Y:S01]  /*0220*/  LDC.64 R24, c[0x0][0x8a8] ;  /* 0x00022a00ff187b82 */ /* 0x000ea20000000a00 */
[----:B------:R-:W2:Y:S02]  /*0230*/  LDCU.64 UR4, c[0x0][0x358] ;  /* 0x00006b00ff0477ac */ /* 0x000ea40008000a00 */
[----:B--2---:R2:W5:Y:S01]  /*0240*/  LDG.E R24, desc[UR4][R24.64] ;  /* 0x0000000418187981 */ /* 0x004562000c1e1900 */
[----:B------:R-:W-:Y:S05]  /*0250*/  BRA `(.L_x_2) ;  /* 0x0000000000087947 */ /* 0x000fea0003800000 */
.L_x_3:
[----:B------:R-:W2:Y:S02]  /*0260*/  LDCU UR4, c[0x0][0x8a0] ;  /* 0x00011400ff0477ac */ /* 0x000ea40008000800 */
[----:B--2---:R-:W-:Y:S02]  /*0270*/  MOV R24, UR4 ;  /* 0x0000000400187c02 */ /* 0x004fe40008000f00 */
.L_x_2:
[----:B------:R-:W-:Y:S01]  /*0280*/  IMAD.U32 R0, RZ, RZ, UR23 ;  /* 0x00000017ff007e24 */ /* 0x000fe2000f8e00ff */
[----:B------:R-:W-:Y:S04]  /*0290*/  BSSY.RECONVERGENT B0, `(.L_x_4) ;  /* 0x000000c000007945 */ /* 0x000fe80003800200 */
[C---:B------:R-:W-:Y:S02]  /*02a0*/  ISETP.NE.OR P3, PT, R0.reuse, 0x1, !P0 ;  /* 0x000000010000780c */ /* 0x040fe40004765670 */
[----:B------:R-:W-:-:S11]  /*02b0*/  ISETP.NE.OR P2, PT, R0, 0x3, !P0 ;  /* 0x000000030000780c */ /* 0x000fd60004745670 */
[----:B------:R-:W-:Y:S05]  /*02c0*/  @P3 BRA `(.L_x_5) ;  /* 0x0000000000203947 */ /* 0x000fea0003800000 */
[----:B------:R-:W3:Y:S02]  /*02d0*/  LDCU.64 UR4, c[0x0][0x348] ;  /* 0x00006900ff0477ac */ /* 0x000ee40008000a00 */
[----:B---3--:R-:W-:Y:S02]  /*02e0*/  UIADD3 UR6, UP1, UPT, UR4, 0x80, URZ ;  /* 0x0000008004067890 */ /* 0x008fe4000ff3e0ff */
[----:B------:R-:W-:Y:S02]  /*02f0*/  UIADD3 UR4, UP0, UPT, UR4, 0x180, URZ ;  /* 0x0000018004047890 */ /* 0x000fe4000ff1e0ff */
[----:B------:R-:W-:Y:S02]  /*0300*/  UIADD3.X UR7, UPT, UPT, URZ, UR5, URZ, UP1, !UPT ;  /* 0x00000005ff077290 */ /* 0x000fe40008ffe4ff */
[----:B------:R-:W-:-:S07]  /*0310*/  UIADD3.X UR5, UPT, UPT, URZ, UR5, URZ, UP0, !UPT ;  /* 0x00000005ff057290 */ /* 0x000fce00087fe4ff */
[----:B------:R3:W-:Y:S02]  /*0320*/  UTMACCTL.PF [UR6] ;  /* 0x00000000060079b9 */ /* 0x0007e40008040000 */
[----:B------:R3:W-:Y:S02]  /*0330*/  UTMACCTL.PF [UR4] ;  /* 0x00000000040079b9 */ /* 0x0007e40008040000 */
[----:B---3--:R-:W-:Y:S01]  /*0340*/  NOP ;  /* 0x0000000000007918 */ /* 0x008fe20000000000 */
.L_x_5:
[----:B------:R-:W-:Y:S05]  /*0350*/  BSYNC.RECONVERGENT B0 ;  /* 0x0000000000007941 */ /* 0x000fea0003800200 */
.L_x_4:
[----:B------:R-:W-:Y:S04]  /*0360*/  BSSY.RECONVERGENT B0, `(.L_x_6) ;  /* 0x000000a000007945 */ /* 0x000fe80003800200 */
        /* <DEDUP_REMOVED lines=9> */
.L_x_7:
[----:B------:R-:W-:Y:S05]  /*0400*/  BSYNC.RECONVERGENT B0 ;  /* 0x0000000000007941 */ /* 0x000fea0003800200 */
.L_x_6:
[----:B------:R-:W3:Y:S01]  /*0410*/  LDCU.64 UR4, c[0x0][0x888] ;  /* 0x00011100ff0477ac */ /* 0x000ee20008000a00 */
[----:B------:R-:W-:Y:S01]  /*0420*/  ISETP.NE.AND.EX P1, PT, RZ, UR9, PT, P1 ;  /* 0x00000009ff007c0c */ /* 0x000fe2000bf25310 */
[----:B------:R-:W-:Y:S01]  /*0430*/  UPLOP3.LUT UP4, UPT, UPT, UPT, UPT, 0x80, 0x8 ;  /* 0x000000000008789c */ /* 0x000fe20003f8f070 */
[----:B---3--:R-:W-:-:S04]  /*0440*/  ISETP.NE.U32.AND P2, PT, RZ, UR4, PT ;  /* 0x00000004ff007c0c */ /* 0x008fc8000bf45070 */
[----:B------:R-:W-:-:S13]  /*0450*/  ISETP.NE.AND.EX P2, PT, RZ, UR5, PT, P2 ;  /* 0x00000005ff007c0c */ /* 0x000fda000bf45320 */
[----:B------:R-:W-:Y:S05]  /*0460*/  @P2 BRA P1, `(.L_x_8) ;  /* 0x0000000000282947 */ /* 0x000fea0000800000 */
[----:B------:R-:W-:Y:S01]  /*0470*/  UISETP.NE.U32.AND UP0, UPT, UR8, URZ, UPT ;  /* 0x000000ff0800728c */ /* 0x000fe2000bf05070 */
[----:B-----5:R-:W-:Y:S01]  /*0480*/  FSETP.NEU.AND P1, PT, R27, RZ, PT ;  /* 0x000000ff1b00720b */ /* 0x020fe20003f2d000 */
[----:B------:R-:W-:Y:S02]  /*0490*/  UISETP.NE.U32.AND UP2, UPT, UR4, URZ, UPT ;  /* 0x000000ff0400728c */ /* 0x000fe4000bf45070 */
[----:B------:R-:W-:Y:S02]  /*04a0*/  UISETP.NE.AND.EX UP1, UPT, UR9, URZ, UPT, UP0 ;  /* 0x000000ff0900728c */ /* 0x000fe4000bf25300 */
[----:B------:R-:W-:-:S04]  /*04b0*/  UISETP.NE.AND.EX UP0, UPT, UR5, URZ, UPT, UP2 ;  /* 0x000000ff0500728c */ /* 0x000fc8000bf05320 */
[----:B------:R-:W-:-:S04]  /*04c0*/  USEL UR4, URZ, 0xffffffff, UP0 ;  /* 0xffffffffff047887 */ /* 0x000fc80008000000 */
[----:B------:R-:W-:Y:S01]  /*04d0*/  VOTEU.ANY UP0, P1 ;  /* 0x0000000000ff7886 */ /* 0x000fe20000800100 */
[----:B------:R-:W-:-:S04]  /*04e0*/  @!UP1 USEL UR4, URZ, 0xffffffff, UP0 ;  /* 0xffffffffff049887 */ /* 0x000fc80008000000 */
[----:B------:R-:W-:-:S04]  /*04f0*/  ULOP3.LUT UR4, UR4, 0x1, URZ, 0xc0, !UPT ;  /* 0x0000000104047892 */ /* 0x000fc8000f8ec0ff */
[----:B------:R-:W-:-:S11]  /*0500*/  UISETP.NE.U32.AND UP4, UPT, UR4, 0x1, UPT ;  /* 0x000000010400788c */ /* 0x000fd6000bf85070 */
.L_x_8:
[----:B------:R-:W3:Y:S01]  /*0510*/  SHFL.IDX PT, R0, R51, RZ, 0x1f ;  /* 0x00001fff33007589 */ /* 0x000ee200000e0000 */
[----:B------:R-:W-:-:S04]  /*0520*/  UISETP.NE.AND UP0, UPT, UR23, 0x2, UPT ;  /* 0x000000021700788c */ /* 0x000fc8000bf05270 */
[----:B------:R-:W-:Y:S02]  /*0530*/  UISETP.EQ.AND UP1, UPT, UR48, URZ, !UP0 ;  /* 0x000000ff3000728c */ /* 0x000fe4000c722270 */
[----:B------:R-:W-:-:S04]  /*0540*/  USEL UR46, URZ, 0x1, UP0 ;  /* 0x00000001ff2e7887 */ /* 0x000fc80008000000 */
[----:B------:R-:W-:Y:S02]  /*0550*/  PLOP3.LUT P3, PT, P0, PT, UP1, 0x80, 0x8 ;  /* 0x000000000008781c */ /* 0x000fe4000076f018 */
[----:B---3--:R-:W-:-:S13]  /*0560*/  ISETP.NE.AND P1, PT, R0, RZ, PT ;  /* 0x000000ff0000720c */ /* 0x008fda0003f25270 */
[----:B------:R-:W-:Y:S05]  /*0570*/  @P1 BRA `(.L_x_9) ;  /* 0x0000000000541947 */ /* 0x000fea0003800000 */
[----:B------:R-:W-:Y:S01]  /*0580*/  UMOV UR4, 0x400 ;  /* 0x0000040000047882 */ /* 0x000fe20000000000 */
[----:B------:R-:W-:Y:S01]  /*0590*/  UMOV UR8, 0x1 ;  /* 0x0000000100087882 */ /* 0x000fe20000000000 */
[----:B------:R-:W-:Y:S01]  /*05a0*/  UMOV UR6, 0x4 ;  /* 0x0000000400067882 */ /* 0x000fe20000000000 */
[----:B------:R-:W-:Y:S02]  /*05b0*/  ULEA UR4, UR47, UR4, 0x18 ;  /* 0x000000042f047291 */ /* 0x000fe4000f8ec0ff */
[----:B------:R-:W-:-:S04]  /*05c0*/  UIADD3 UR8, UPT, UPT, -UR8, 0x100000, URZ ;  /* 0x0010000008087890 */ /* 0x000fc8000fffe1ff */
[----:B------:R-:W-:Y:S02]  /*05d0*/  USHF.L.U32 UR9, UR8, 0xb, URZ ;  /* 0x0000000b08097899 */ /* 0x000fe400080006ff */
[----:B------:R-:W-:Y:S02]  /*05e0*/  USHF.L.U32 UR8, UR8, 0x1, URZ ;  /* 0x0000000108087899 */ /* 0x000fe400080006ff */
[----:B------:R-:W-:-:S04]  /*05f0*/  UIADD3 UR6, UPT, UPT, -UR6, 0x100000, URZ ;  /* 0x0010000006067890 */ /* 0x000fc8000fffe1ff */
[----:B------:R-:W-:Y:S02]  /*0600*/  USHF.L.U32 UR7, UR6, 0xb, URZ ;  /* 0x0000000b06077899 */ /* 0x000fe400080006ff */
[----:B------:R-:W-:Y:S01]  /*0610*/  USHF.L.U32 UR6, UR6, 0x1, URZ ;  /* 0x0000000106067899 */ /* 0x000fe200080006ff */
[----:B------:R-:W-:Y:S01]  /*0620*/  ELECT P1, URZ, PT ;  /* 0x0000000000ff782f */ /* 0x000fe20003820000 */
[----:B------:R-:W3:Y:S02]  /*0630*/  FENCE.VIEW.ASYNC.S ;  /* 0x00000000000073c6 */ /* 0x000ee40000000000 */
[----:B---3--:R3:W4:Y:S08]  /*0640*/  SYNCS.EXCH.64 URZ, [UR4], UR8 ;  /* 0x0000000804ff75b2 */ /* 0x0087300008000100 */
[----:B------:R3:W1:Y:S01]  /*0650*/  SYNCS.EXCH.64 URZ, [UR4+0x20], UR6 ;  /* 0x0000200604ff75b2 */ /* 0x0006620008000100 */
[----:B------:R3:W1:Y:S01]  /*0660*/  SYNCS.EXCH.64 URZ, [UR4+0x8], UR8 ;  /* 0x0000080804ff75b2 */ /* 0x0006620008000100 */
[----:B------:R3:W1:Y:S01]  /*0670*/  SYNCS.EXCH.64 URZ, [UR4+0x28], UR6 ;  /* 0x0000280604ff75b2 */ /* 0x0006620008000100 */
[----:B------:R3:W1:Y:S01]  /*0680*/  SYNCS.EXCH.64 URZ, [UR4+0x10], UR8 ;  /* 0x0000100804ff75b2 */ /* 0x0006620008000100 */
[----:B------:R3:W1:Y:S01]  /*0690*/  SYNCS.EXCH.64 URZ, [UR4+0x30], UR6 ;  /* 0x0000300604ff75b2 */ /* 0x0006620008000100 */
[----:B------:R3:W1:Y:S01]  /*06a0*/  SYNCS.EXCH.64 URZ, [UR4+0x18], UR8 ;  /* 0x0000180804ff75b2 */ /* 0x0006620008000100 */
[----:B------:R3:W1:Y:S01]  /*06b0*/  SYNCS.EXCH.64 URZ, [UR4+0x38], UR6 ;  /* 0x0000380604ff75b2 */ /* 0x0006620008000100 */
[----:B------:R-:W-:Y:S01]  /*06c0*/  NOP ;  /* 0x0000000000007918 */ /* 0x000fe20000000000 */
.L_x_9:
[----:B------:R-:W2:Y:S01]  /*06d0*/  SHFL.IDX PT, R0, R51, RZ, 0x1f ;  /* 0x00001fff33007589 */ /* 0x000ea200000e0000 */
[----:B------:R-:W-:Y:S01]  /*06e0*/  NOP ;  /* 0x0000000000007918 */ /* 0x000fe20000000000 */
[----:B--2---:R-:W-:-:S13]  /*06f0*/  ISETP.NE.AND P1, PT, R0, 0x1, PT ;  /* 0x000000010000780c */ /* 0x004fda0003f25270 */
[----:B------:R-:W-:Y:S05]  /*0700*/  @P1 BRA `(.L_x_10) ;  /* 0x0000000000541947 */ /* 0x000fea0003800000 */
[----:B---3--:R-:W-:Y:S01]  /*0710*/  UMOV UR4, 0x400 ;  /* 0x0000040000047882 */ /* 0x008fe20000000000 */
        /* <DEDUP_REMOVED lines=10> */
[----:B------:R-:W2:Y:S02]  /*07c0*/  FENCE.VIEW.ASYNC.S ;  /* 0x00000000000073c6 */ /* 0x000ea40000000000 */
[----:B--2---:R2:W3:Y:S08]  /*07d0*/  SYNCS.EXCH.64 URZ, [UR4+0x40], UR8 ;  /* 0x0000400804ff75b2 */ /* 0x0044f00008000100 */
        /* <DEDUP_REMOVED lines=8> */
.L_x_10:
[----:B------:R-:W4:Y:S01]  /*0860*/  SHFL.IDX PT, R0, R51, RZ, 0x1f ;  /* 0x00001fff33007589 */ /* 0x000f2200000e0000 */
[----:B------:R-:W-:Y:S01]  /*0870*/  NOP ;  /* 0x0000000000007918 */ /* 0x000fe20000000000 */
[----:B----4-:R-:W-:-:S13]  /*0880*/  ISETP.NE.AND P1, PT, R0, 0x3, PT ;  /* 0x000000030000780c */ /* 0x010fda0003f25270 */
[----:B------:R-:W-:Y:S05]  /*0890*/  @P1 BRA `(.L_x_11) ;  /* 0x00000000002c1947 */ /* 0x000fea0003800000 */
[----:B--23--:R-:W-:Y:S01]  /*08a0*/  UMOV UR6, 0x400 ;  /* 0x0000040000067882 */ /* 0x00cfe20000000000 */
[----:B------:R-:W-:Y:S01]  /*08b0*/  UMOV UR4, 0x20 ;  /* 0x0000002000047882 */ /* 0x000fe20000000000 */
[----:B------:R-:W-:Y:S02]  /*08c0*/  ULEA UR6, UR47, UR6, 0x18 ;  /* 0x000000062f067291 */ /* 0x000fe4000f8ec0ff */
[----:B------:R-:W-:-:S04]  /*08d0*/  UIADD3 UR4, UPT, UPT, -UR4, 0x100000, URZ ;  /* 0x0010000004047890 */ /* 0x000fc8000fffe1ff */
[----:B------:R-:W-:Y:S02]  /*08e0*/  USHF.L.U32 UR5, UR4, 0xb, URZ ;  /* 0x0000000b04057899 */ /* 0x000fe400080006ff */
[----:B------:R-:W-:Y:S01]  /*08f0*/  USHF.L.U32 UR4, UR4, 0x1, URZ ;  /* 0x0000000104047899 */ /* 0x000fe200080006ff */
[----:B------:R-:W-:Y:S01]  /*0900*/  ELECT P1, URZ, PT ;  /* 0x0000000000ff782f */ /* 0x000fe20003820000 */
[----:B------:R-:W2:Y:S10]  /*0910*/  FENCE.VIEW.ASYNC.S ;  /* 0x00000000000073c6 */ /* 0x000eb40000000000 */
[----:B--2---:R4:W2:Y:S01]  /*0920*/  SYNCS.EXCH.64 URZ, [UR6+0x80], UR4 ;  /* 0x0000800406ff75b2 */ /* 0x0048a20008000100 */
[----:B------:R4:W3:Y:S02]  /*0930*/  SYNCS.EXCH.64 URZ, [UR6+0x88], UR4 ;  /* 0x0000880406ff75b2 */ /* 0x0008e40008000100 */
[----:B----4-:R-:W-:Y:S01]  /*0940*/  NOP ;  /* 0x0000000000007918 */ /* 0x010fe20000000000 */
.L_x_11:
[----:B------:R-:W4:Y:S01]  /*0950*/  SHFL.IDX PT, R0, R51, RZ, 0x1f ;  /* 0x00001fff33007589 */ /* 0x000f2200000e0000 */
[----:B------:R-:W-:Y:S01]  /*0960*/  NOP ;  /* 0x0000000000007918 */ /* 0x000fe20000000000 */
[----:B----4-:R-:W-:-:S13]  /*0970*/  ISETP.NE.AND P1, PT, R0, 0x4, PT ;  /* 0x000000040000780c */ /* 0x010fda0003f25270 */
[----:B------:R-:W-:Y:S05]  /*0980*/  @P1 BRA `(.L_x_12) ;  /* 0x0000000000481947 */ /* 0x000fea0003800000 */
[----:B--23--:R-:W-:Y:S01]  /*0990*/  UMOV UR4, 0x720 ;  /* 0x0000072000047882 */ /* 0x00cfe20000000000 */
[----:B------:R-:W-:Y:S01]  /*09a0*/  UMOV UR6, 0x400 ;  /* 0x0000040000067882 */ /* 0x000fe20000000000 */
[----:B------:R-:W-:Y:S01]  /*09b0*/  USEL UR4, UR4, 0x620, UP4 ;  /* 0x0000062004047887 */ /* 0x000fe2000a000000 */
        /* <DEDUP_REMOVED lines=10> */
[----:B--2---:R4:W2:Y:S08]  /*0a60*/  SYNCS.EXCH.64 URZ, [UR6+0x90], UR8 ;  /* 0x0000900806ff75b2 */ /* 0x0048b00008000100 */
[----:B------:R4:W3:Y:S01]  /*0a70*/  SYNCS.EXCH.64 URZ, [UR6+0xa0], UR4 ;  /* 0x0000a00406ff75b2 */ /* 0x0008e20008000100 */
[----:B------:R4:W1:Y:S01]  /*0a80*/  SYNCS.EXCH.64 URZ, [UR6+0x98], UR8 ;  /* 0x0000980806ff75b2 */ /* 0x0008620008000100 */
[----:B------:R4:W1:Y:S02]  /*0a90*/  SYNCS.EXCH.64 URZ, [UR6+0xa8], UR4 ;  /* 0x0000a80406ff75b2 */ /* 0x0008640008000100 */
[----:B----4-:R-:W-:Y:S01]  /*0aa0*/  NOP ;  /* 0x0000000000007918 */ /* 0x010fe20000000000 */
.L_x_12:
[----:B------:R-:W4:Y:S01]  /*0ab0*/  SHFL.IDX PT, R0, R51, RZ, 0x1f ;  /* 0x00001fff33007589 */ /* 0x000f2200000e0000 */
[----:B------:R-:W-:Y:S01]  /*0ac0*/  NOP ;  /* 0x0000000000007918 */ /* 0x000fe20000000000 */
[----:B----4-:R-:W-:-:S13]  /*0ad0*/  ISETP.NE.AND P1, PT, R0, 0x5, PT ;  /* 0x000000050000780c */ /* 0x010fda0003f25270 */
[----:B------:R-:W-:Y:S05]  /*0ae0*/  @P1 BRA `(.L_x_13) ;  /* 0x0000000000541947 */ /* 0x000fea0003800000 */
[----:B--23--:R-:W-:Y:S01]  /*0af0*/  UMOV UR4, 0x400 ;  /* 0x0000040000047882 */ /* 0x00cfe20000000000 */
        /* <DEDUP_REMOVED lines=14> */
[----:B------:R4:W1:Y:S01]  /*0be0*/  SYNCS.EXCH.64 URZ, [UR4+0xd8], UR8 ;  /* 0x0000d80804ff75b2 */ /* 0x0008620008000100 */
[----:B------:R4:W1:Y:S01]  /*0bf0*/  SYNCS.EXCH.64 URZ, [UR4+0xc0], UR6 ;  /* 0x0000c00604ff75b2 */ /* 0x0008620008000100 */
[----:B------:R4:W1:Y:S01]  /*0c00*/  SYNCS.EXCH.64 URZ, [UR4+0xe0], UR8 ;  /* 0x0000e00804ff75b2 */ /* 0x0008620008000100 */
[----:B------:R4:W1:Y:S01]  /*0c10*/  SYNCS.EXCH.64 URZ, [UR4+0xc8], UR6 ;  /* 0x0000c80604ff75b2 */ /* 0x0008620008000100 */
[----:B------:R4:W1:Y:S02]  /*0c20*/  SYNCS.EXCH.64 URZ, [UR4+0xe8], UR8 ;  /* 0x0000e80804ff75b2 */ /* 0x0008640008000100 */
[----:B----4-:R-:W-:Y:S01]  /*0c30*/  NOP ;  /* 0x0000000000007918 */ /* 0x010fe20000000000 */
.L_x_13:
[----:B------:R-:W4:Y:S01]  /*0c40*/  SHFL.IDX PT, R0, R51, RZ, 0x1f ;  /* 0x00001fff33007589 */ /* 0x000f2200000e0000 */
[----:B------:R-:W-:Y:S01]  /*0c50*/  ISETP.NE.OR P0, PT, RZ, UR23, !P0 ;  /* 0x00000017ff007c0c */ /* 0x000fe2000c705670 */
        /* <DEDUP_REMOVED lines=12> */
[----:B------:R4:W3:Y:S01]  /*0d20*/  SYNCS.EXCH.64 URZ, [UR4+0x100], UR6 ;  /* 0x0001000604ff75b2 */ /* 0x0008e20008000100 */
[----:B------:R4:W1:Y:S01]  /*0d30*/  SYNCS.EXCH.64 URZ, [UR4+0xf8], UR6 ;  /* 0x0000f80604ff75b2 */ /* 0x0008620008000100 */
[----:B------:R4:W1:Y:S02]  /*0d40*/  SYNCS.EXCH.64 URZ, [UR4+0x108], UR6 ;  /* 0x0001080604ff75b2 */ /* 0x0008640008000100 */
[----:B----4-:R-:W-:Y:S01]  /*0d50*/  NOP ;  /* 0x0000000000007918 */ /* 0x010fe20000000000 */
.L_x_14:
[----:B------:R-:W-:Y:S01]  /*0d60*/  VOTEU.ALL UP0, P0 ;  /* 0x0000000000ff7886 */ /* 0x000fe20000000000 */
[----:B--23--:R-:W-:Y:S01]  /*0d70*/  UMOV UR4, 0x20 ;  /* 0x0000002000047882 */ /* 0x00cfe20000000000 */
[----:B------:R-:W2:Y:S01]  /*0d80*/  LDCU UR7, c[0x0][0x36c] ;  /* 0x00006d80ff0777ac */ /* 0x000ea20008000800 */
[----:B------:R-:W-:Y:S01]  /*0d90*/  NOP ;  /* 0x0000000000007918 */ /* 0x000fe20000000000 */
[----:B------:R-:W-:Y:S01]  /*0da0*/  LOP3.LUT R0, R61, 0x1f, RZ, 0xc0, !PT ;  /* 0x0000001f3d007812 */ /* 0x000fe200078ec0ff */
[----:B------:R-:W-:Y:S01]  /*0db0*/  @!UP0 UMOV UR6, 0x400 ;  /* 0x0000040000068882 */ /* 0x000fe20000000000 */
[----:B------:R-:W-:-:S04]  /*0dc0*/  @!UP0 UIADD3 UR4, UPT, UPT, -UR4, 0x100000, URZ ;  /* 0x0010000004048890 */ /* 0x000fc8000fffe1ff */
[----:B------:R-:W-:Y:S02]  /*0dd0*/  @!UP0 USHF.L.U32 UR5, UR4, 0xb, URZ ;  /* 0x0000000b04058899 */ /* 0x000fe400080006ff */
[----:B------:R-:W-:Y:S02]  /*0de0*/  @!UP0 USHF.L.U32 UR4, UR4, 0x1, URZ ;  /* 0x0000000104048899 */ /* 0x000fe400080006ff */
[----:B------:R-:W-:Y:S01]  /*0df0*/  @!UP0 ULEA UR6, UR47, UR6, 0x18 ;  /* 0x000000062f068291 */ /* 0x000fe2000f8ec0ff */
[----:B------:R-:W-:Y:S01]  /*0e00*/  VOTEU.ALL UP0, P0 ;  /* 0x0000000000ff7886 */ /* 0x000fe20000000000 */
[----:B------:R-:W-:Y:S02]  /*0e10*/  UISETP.NE.AND UP5, UPT, UR23, URZ, UPT ;  /* 0x000000ff1700728c */ /* 0x000fe4000bfa5270 */
[----:B--2---:R-:W-:Y:S01]  /*0e20*/  UISETP.EQ.U32.AND UP6, UPT, UR7, 0x1, UPT ;  /* 0x000000010700788c */ /* 0x004fe2000bfc2070 */
[----:B------:R-:W2:Y:S07]  /*0e30*/  FENCE.VIEW.ASYNC.S ;  /* 0x00000000000073c6 */ /* 0x000eae0000000000 */
[----:B--2---:R2:W3:Y:S01]  /*0e40*/  @!UP0 SYNCS.EXCH.64 URZ, [UR6+0x110], UR4 ;  /* 0x0001100406ff85b2 */ /* 0x0044e20008000100 */
[----:B------:R-:W-:Y:S05]  /*0e50*/  BRA.U !UP6, `(.L_x_15) ;  /* 0x000000010e087547 */ /* 0x000fea000b800000 */
[----:B-1-3--:R-:W-:Y:S01]  /*0e60*/  UCGABAR_ARV ;  /* 0x00000000000079c7 */ /* 0x00afe20008000000 */
[----:B------:R-:W-:Y:S05]  /*0e70*/  BRA `(.L_x_16) ;  /* 0x0000000000047947 */ /* 0x000fea0003800000 */
.L_x_15:
[----:B-1-3--:R-:W-:Y:S01]  /*0e80*/  NOP ;  /* 0x0000000000007918 */ /* 0x00afe20000000000 */
.L_x_16:
[----:B------:R-:W1:Y:S01]  /*0e90*/  S2UR UR24, SR_CTAID.X ;  /* 0x00000000001879c3 */ /* 0x000e620000002500 */
[----:B------:R-:W-:-:S05]  /*0ea0*/  CS2R.32 R52, SR_CgaSize ;  /* 0x0000000000347805 */ /* 0x000fca0000008a00 */
[----:B------:R-:W-:-:S05]  /*0eb0*/  IMAD R52, R52, -0xa0, RZ ;  /* 0xffffff6034347824 */ /* 0x000fca00078e02ff */
[----:B--2---:R-:W-:-:S14]  /*0ec0*/  R2UR UR5, R52 ;  /* 0x00000000340572ca */ /* 0x004fdc00000e0000 */
[----:B------:R-:W2:Y:S01]  /*0ed0*/  LDCU UR5, c[0x0][UR5+0x2b0] ;  /* 0x00005600050577ac */ /* 0x000ea20008000800 */
[----:B------:R-:W-:-:S05]  /*0ee0*/  CS2R.32 R52, SR_CgaSize ;  /* 0x0000000000347805 */ /* 0x000fca0000008a00 */
[----:B------:R-:W-:-:S05]  /*0ef0*/  IMAD R52, R52, -0xa0, RZ ;  /* 0xffffff6034347824 */ /* 0x000fca00078e02ff */
[----:B------:R-:W-:-:S14]  /*0f00*/  R2UR UR4, R52 ;  /* 0x00000000340472ca */ /* 0x000fdc00000e0000 */
[----:B------:R-:W3:Y:S01]  /*0f10*/  LDCU UR4, c[0x0][UR4+0x2b4] ;  /* 0x00005680040477ac */ /* 0x000ee20008000800 */
[----:B------:R-:W4:Y:S01]  /*0f20*/  S2UR UR20, SR_CTAID.Y ;  /* 0x00000000001479c3 */ /* 0x000f220000002600 */
[----:B------:R-:W-:-:S05]  /*0f30*/  CS2R.32 R52, SR_CgaSize ;  /* 0x0000000000347805 */ /* 0x000fca0000008a00 */
[----:B------:R-:W-:-:S05]  /*0f40*/  IMAD R52, R52, -0xa0, RZ ;  /* 0xffffff6034347824 */ /* 0x000fca00078e02ff */
[----:B------:R-:W-:-:S14]  /*0f50*/  R2UR UR7, R52 ;  /* 0x00000000340772ca */ /* 0x000fdc00000e0000 */
[----:B------:R-:W3:Y:S01]  /*0f60*/  LDCU UR7, c[0x0][UR7+0x2a0] ;  /* 0x00005400070777ac */ /* 0x000ee20008000800 */
[----:B------:R-:W-:-:S05]  /*0f70*/  CS2R.32 R52, SR_CgaSize ;  /* 0x0000000000347805 */ /* 0x000fca0000008a00 */
[----:B------:R-:W-:-:S05]  /*0f80*/  IMAD R52, R52, -0xa0, RZ ;  /* 0xffffff6034347824 */ /* 0x000fca00078e02ff */
[----:B------:R-:W-:-:S14]  /*0f90*/  R2UR UR63, R52 ;  /* 0x00000000343f72ca */ /* 0x000fdc00000e0000 */
[----:B------:R-:W3:Y:S01]  /*0fa0*/  LDCU UR63, c[0x0][UR63+0x2a4] ;  /* 0x000054803f3f77ac */ /* 0x000ee20008000800 */
[----:B------:R-:W-:Y:S01]  /*0fb0*/  UISETP.GT.U32.AND UP0, UPT, UR48, 0xffff, UPT ;  /* 0x0000ffff3000788c */ /* 0x000fe2000bf04070 */
[----:B------:R-:W3:Y:S01]  /*0fc0*/  LDCU UR25, c[0x0][0xb24] ;  /* 0x00016480ff1977ac */ /* 0x000ee20008000800 */
[----:B------:R-:W3:Y:S01]  /*0fd0*/  LDCU UR45, c[0x0][0xb24] ;  /* 0x00016480ff2d77ac */ /* 0x000ee20008000800 */
[----:B-1----:R-:W-:Y:S01]  /*0fe0*/  I2FP.F32.U32 R3, UR24 ;  /* 0x0000001800037c45 */ /* 0x002fe20008201000 */
[----:B------:R-:W1:Y:S04]  /*0ff0*/  LDCU UR29, c[0x0][0xb30] ;  /* 0x00016600ff1d77ac */ /* 0x000e680008000800 */
[----:B--2---:R-:W-:Y:S01]  /*1000*/  FMUL R3, R3, UR5 ;  /* 0x0000000503037c20 */ /* 0x004fe20008400000 */
[----:B------:R-:W-:Y:S01]  /*1010*/  USHF.L.U32 UR22, UR47, 0x9, URZ ;  /* 0x000000092f167899 */ /* 0x000fe200080006ff */
[----:B----4-:R-:W-:Y:S01]  /*1020*/  I2FP.F32.U32 R2, UR20 ;  /* 0x0000001400027c45 */ /* 0x010fe20008201000 */
[----:B------:R-:W-:Y:S01]  /*1030*/  UMOV UR11, 0x55 ;  /* 0x00000055000b7882 */ /* 0x000fe20000000000 */
[----:B------:R-:W-:-:S02]  /*1040*/  USHF.L.U32 UR44, UR24, 0x6, URZ ;  /* 0x00000006182c7899 */ /* 0x000fc400080006ff */
[----:B------:R-:W2:Y:S01]  /*1050*/  F2I.U32.TRUNC.NTZ R3, R3 ;  /* 0x0000000300037305 */ /* 0x000ea2000020f000 */
[----:B------:R-:W-:Y:S01]  /*1060*/  USEL UR21, UR48, 0xffff, !UP0 ;  /* 0x0000ffff30157887 */ /* 0x000fe2000c000000 */
[----:B---3--:R-:W-:-:S06]  /*1070*/  FMUL R2, R2, UR4 ;  /* 0x0000000402027c20 */ /* 0x008fcc0008400000 */
[----:B------:R-:W3:Y:S01]  /*1080*/  F2I.U32.TRUNC.NTZ R2, R2 ;  /* 0x0000000200027305 */ /* 0x000ee2000020f000 */
[----:B--2---:R-:W-:Y:S02]  /*1090*/  R2UR UR4, R3 ;  /* 0x00000000030472ca */ /* 0x004fe400000e0000 */
[----:B------:R-:W-:Y:S02]  /*10a0*/  PRMT R3, RZ, 0x7610, R3 ;  /* 0x00007610ff037816 */ /* 0x000fe40000000003 */
[----:B---3--:R-:W-:Y:S02]  /*10b0*/  R2UR UR6, R2 ;  /* 0x00000000020672ca */ /* 0x008fe400000e0000 */
[----:B------:R-:W-:-:S07]  /*10c0*/  PRMT R2, RZ, 0x7610, R2 ;  /* 0x00007610ff027816 */ /* 0x000fce0000000002 */
[----:B------:R-:W-:-:S04]  /*10d0*/  UIADD3 UR5, UPT, UPT, -UR4, URZ, URZ ;  /* 0x000000ff04057290 */ /* 0x000fc8000fffe1ff */
[----:B------:R-:W-:Y:S02]  /*10e0*/  UIMAD UR5, UR7, UR5, UR24 ;  /* 0x00000005070572a4 */ /* 0x000fe4000f8e0218 */
[----:B------:R-:W-:-:S04]  /*10f0*/  UIADD3 UR4, UPT, UPT, -UR6, URZ, URZ ;  /* 0x000000ff06047290 */ /* 0x000fc8000fffe1ff */
[----:B------:R-:W-:Y:S01]  /*1100*/  IMAD.U32 R52, RZ, RZ, UR5 ;  /* 0x00000005ff347e24 */ /* 0x000fe2000f8e00ff */
[----:B------:R-:W-:Y:S01]  /*1110*/  UIMAD UR63, UR63, UR4, UR20 ;  /* 0x000000043f3f72a4 */ /* 0x000fe2000f8e0214 */
[----:B-1----:R-:W-:Y:S11]  /*1120*/  BRA.U UP5, `(.L_x_17) ;  /* 0x0000000105607547 */ /* 0x002ff6000b800000 */
[----:B------:R-:W-:-:S13]  /*1130*/  R2UR UR4, R52 ;  /* 0x00000000340472ca */ /* 0x000fda00000e0000 */
[----:B------:R-:W-:Y:S02]  /*1140*/  UISETP.GT.U32.AND UP0, UPT, UR4, 0x1, UPT ;  /* 0x000000010400788c */ /* 0x000fe4000bf04070 */
[----:B------:R-:W-:Y:S02]  /*1150*/  ULOP3.LUT UR10, UR4, 0xfffffffe, URZ, 0xc0, !UPT ;  /* 0xfffffffe040a7892 */ /* 0x000fe4000f8ec0ff */
[----:B------:R-:W-:Y:S02]  /*1160*/  UISETP.NE.AND UP3, UPT, UR63, URZ, UP0 ;  /* 0x000000ff3f00728c */ /* 0x000fe40008765270 */
[----:B------:R-:W-:Y:S02]  /*1170*/  UISETP.NE.AND UP2, UPT, UR63, 0x1, UP0 ;  /* 0x000000013f00788c */ /* 0x000fe40008745270 */
[----:B------:R-:W-:Y:S02]  /*1180*/  UISETP.NE.AND UP1, UPT, UR63, 0x2, UP0 ;  /* 0x000000023f00788c */ /* 0x000fe40008725270 */
[----:B------:R-:W-:-:S02]  /*1190*/  UISETP.NE.AND UP0, UPT, UR63, 0x3, UP0 ;  /* 0x000000033f00788c */ /* 0x000fc40008705270 */
[----:B------:R-:W-:Y:S02]  /*11a0*/  USEL UR6, URZ, 0x1, UP3 ;  /* 0x00000001ff067887 */ /* 0x000fe40009800000 */
[----:B------:R-:W-:Y:S02]  /*11b0*/  USEL UR5, URZ, 0x4, UP2 ;  /* 0x00000004ff057887 */ /* 0x000fe40009000000 */
[----:B------:R-:W-:Y:S02]  /*11c0*/  USEL UR4, URZ, 0x10, UP1 ;  /* 0x00000010ff047887 */ /* 0x000fe40008800000 */
[----:B------:R-:W-:Y:S02]  /*11d0*/  USEL UR9, URZ, 0x40, UP0 ;  /* 0x00000040ff097887 */ /* 0x000fe40008000000 */
[----:B------:R-:W-:Y:S02]  /*11e0*/  USEL UR8, URZ, 0x2, UP3 ;  /* 0x00000002ff087887 */ /* 0x000fe40009800000 */
[----:B------:R-:W-:-:S02]  /*11f0*/  UIADD3 UR4, UPT, UPT, UR4, UR5, UR6 ;  /* 0x0000000504047290 */ /* 0x000fc4000fffe006 */
[----:B------:R-:W-:Y:S02]  /*1200*/  USEL UR6, URZ, 0x20, UP1 ;  /* 0x00000020ff067887 */ /* 0x000fe40008800000 */
[----:B------:R-:W-:Y:S02]  /*1210*/  USEL UR7, URZ, 0x8, UP2 ;  /* 0x00000008ff077887 */ /* 0x000fe40009000000 */
[----:B------:R-:W-:Y:S02]  /*1220*/  UIADD3 UR5, UPT, UPT, UR8, UR9, UR4 ;  /* 0x0000000908057290 */ /* 0x000fe4000fffe004 */
[----:B------:R-:W-:Y:S02]  /*1230*/  ULEA UR4, UR63, UR10, 0x1 ;  /* 0x0000000a3f047291 */ /* 0x000fe4000f8e08ff */
[----:B------:R-:W-:Y:S02]  /*1240*/  USEL UR8, URZ, 0x80, UP0 ;  /* 0x00000080ff087887 */ /* 0x000fe40008000000 */
[----:B------:R-:W-:-:S03]  /*1250*/  UIADD3 UR5, UPT, UPT, UR6, UR7, UR5 ;  /* 0x0000000706057290 */ /* 0x000fc6000fffe005 */
[----:B------:R-:W-:Y:S01]  /*1260*/  UMOV UR6, 0x3 ;  /* 0x0000000300067882 */ /* 0x000fe20000000000 */
[----:B------:R-:W-:Y:S02]  /*1270*/  UIADD3 UR5, UPT, UPT, UR5, UR8, URZ ;  /* 0x0000000805057290 */ /* 0x000fe4000fffe0ff */
[----:B------:R-:W-:-:S04]  /*1280*/  USHF.L.U32 UR4, UR6, UR4, URZ ;  /* 0x0000000406047299 */ /* 0x000fc800080006ff */
[----:B------:R-:W-:Y:S02]  /*1290*/  MOV R3, UR5 ;  /* 0x0000000500037c02 */ /* 0x000fe40008000f00 */
[----:B------:R-:W-:-:S07]  /*12a0*/  IMAD.U32 R2, RZ, RZ, UR4 ;  /* 0x00000004ff027e24 */ /* 0x000fce000f8e00ff */
.L_x_17:
[----:B------:R-:W1:Y:S01]  /*12b0*/  S2UR UR36, SR_CTAID.Z ;  /* 0x00000000002479c3 */ /* 0x000e620000002700 */
[----:B------:R-:W-:Y:S02]  /*12c0*/  UISETP.GE.AND UP0, UPT, UR25, 0x1, UPT ;  /* 0x000000011900788c */ /* 0x000fe4000bf06270 */
[----:B------:R-:W-:Y:S02]  /*12d0*/  ULOP3.LUT UR21, UR21, 0xffff, URZ, 0xc0, !UPT ;  /* 0x0000ffff15157892 */ /* 0x000fe4000f8ec0ff */
[----:B------:R-:W-:Y:S02]  /*12e0*/  UISETP.NE.AND UP3, UPT, UR23, 0x2, UPT ;  /* 0x000000021700788c */ /* 0x000fe4000bf65270 */
[----:B------:R-:W-:Y:S02]  /*12f0*/  ULOP3.LUT UR22, UR22, 0xc00, URZ, 0xc0, !UPT ;  /* 0x00000c0016167892 */ /* 0x000fe4000f8ec0ff */
[----:B------:R-:W-:Y:S02]  /*1300*/  ULOP3.LUT UR44, UR44, 0x40, URZ, 0xc0, !UPT ;  /* 0x000000402c2c7892 */ /* 0x000fe4000f8ec0ff */
[----:B------:R-:W-:Y:S01]  /*1310*/  USHF.L.U32 UR21, UR11, UR21, URZ ;  /* 0x000000150b157299 */ /* 0x000fe200080006ff */
[----:B------:R-:W-:Y:S11]  /*1320*/  BRA.U !UP0, `(.L_x_18) ;  /* 0x0000000108d47547 */ /* 0x000ff6000b800000 */
[----:B------:R-:W2:Y:S01]  /*1330*/  LDCU.128 UR12, c[0x0][0xb10] ;  /* 0x00016200ff0c77ac */ /* 0x000ea20008000c00 */
[----:B------:R-:W3:Y:S01]  /*1340*/  LDCU UR6, c[0x0][0x370] ;  /* 0x00006e00ff0677ac */ /* 0x000ee20008000800 */
[----:B------:R-:W4:Y:S01]  /*1350*/  LDCU UR5, c[0x0][0x374] ;  /* 0x00006e80ff0577ac */ /* 0x000f220008000800 */
[----:B------:R-:W1:Y:S01]  /*1360*/  LDCU UR28, c[0x0][0xb0c] ;  /* 0x00016180ff1c77ac */ /* 0x000e620008000800 */
[----:B------:R-:W1:Y:S01]  /*1370*/  LDCU UR7, c[0x0][0xb20] ;  /* 0x00016400ff0777ac */ /* 0x000e620008000800 */
[----:B------:R-:W1:Y:S01]  /*1380*/  LDCU.64 UR8, c[0x0][0xb28] ;  /* 0x00016500ff0877ac */ /* 0x000e620008000a00 */
[----:B--2---:R-:W-:Y:S02]  /*1390*/  UISETP.NE.AND UP0, UPT, UR14, 0x1, UPT ;  /* 0x000000010e00788c */ /* 0x004fe4000bf05270 */
[----:B----4-:R-:W-:Y:S02]  /*13a0*/  UIMAD.WIDE.U32 UR10, UR5, UR15, URZ ;  /* 0x0000000f050a72a5 */ /* 0x010fe4000f8e00ff */
[----:B---3--:R-:W-:-:S02]  /*13b0*/  UIMAD.WIDE.U32 UR18, UR6, UR12, URZ ;  /* 0x0000000c061272a5 */ /* 0x008fc4000f8e00ff */
[----:B-1----:R-:W-:Y:S02]  /*13c0*/  UISETP.NE.AND UP1, UPT, UR28, 0x1, UPT ;  /* 0x000000011c00788c */ /* 0x002fe4000bf25270 */
[----:B------:R-:W-:Y:S01]  /*13d0*/  UISETP.NE.AND UP2, UPT, UR25, 0x1, UPT ;  /* 0x000000011900788c */ /* 0x000fe2000bf45270 */
[----:B------:R-:W-:Y:S02]  /*13e0*/  UMOV UR10, UR11 ;  /* 0x0000000b000a7c82 */ /* 0x000fe40008000000 */
[----:B------:R-:W-:Y:S01]  /*13f0*/  UMOV UR18, UR19 ;  /* 0x0000001300127c82 */ /* 0x000fe20008000000 */
[----:B------:R-:W-:Y:S02]  /*1400*/  @UP0 USHF.R.U32.HI UR5, URZ, UR7, UR10 ;  /* 0x00000007ff050299 */ /* 0x000fe4000801160a */
[----:B------:R-:W-:Y:S02]  /*1410*/  UIMAD.WIDE.U32 UR26, UR20, UR15, URZ ;  /* 0x0000000f141a72a5 */ /* 0x000fe4000f8e00ff */
[----:B------:R-:W-:-:S02]  /*1420*/  UIMAD.WIDE.U32 UR10, UR5, UR8, URZ ;  /* 0x00000008050a72a5 */ /* 0x000fc4000f8e00ff */
[----:B------:R-:W-:Y:S02]  /*1430*/  @UP1 USHF.R.U32.HI UR6, URZ, UR13, UR18 ;  /* 0x0000000dff061299 */ /* 0x000fe40008011612 */
[----:B------:R-:W-:Y:S02]  /*1440*/  UIMAD.WIDE.U32 UR16, UR24, UR12, URZ ;  /* 0x0000000c181072a5 */ /* 0x000fe4000f8e00ff */
[----:B------:R-:W-:Y:S01]  /*1450*/  UIMAD.WIDE.U32 UR18, UR6, UR8, URZ ;  /* 0x00000008061272a5 */ /* 0x000fe2000f8e00ff */
[----:B------:R-:W-:Y:S01]  /*1460*/  UMOV UR4, UR27 ;  /* 0x0000001b00047c82 */ /* 0x000fe20008000000 */
[----:B------:R-:W-:Y:S01]  /*1470*/  UMOV UR10, UR11 ;  /* 0x0000000b000a7c82 */ /* 0x000fe20008000000 */
[----:B------:R-:W-:Y:S02]  /*1480*/  USHF.R.U32.HI UR4, URZ, UR7, UR4 ;  /* 0x00000007ff047299 */ /* 0x000fe40008011604 */
[----:B------:R-:W-:Y:S02]  /*1490*/  @UP2 USHF.R.U32.HI UR5, URZ, UR9, UR10 ;  /* 0x00000009ff052299 */ /* 0x000fe4000801160a */
[----:B------:R-:W-:Y:S01]  /*14a0*/  UMOV UR7, UR19 ;  /* 0x0000001300077c82 */ /* 0x000fe20008000000 */
[----:B------:R-:W-:Y:S01]  /*14b0*/  UMOV UR16, UR17 ;  /* 0x0000001100107c82 */ /* 0x000fe20008000000 */
[----:B------:R-:W-:-:S02]  /*14c0*/  @UP2 USHF.R.U32.HI UR6, URZ, UR9, UR7 ;  /* 0x00000009ff062299 */ /* 0x000fc40008011607 */
[----:B------:R-:W-:Y:S02]  /*14d0*/  USHF.R.U32.HI UR13, URZ, UR13, UR16 ;  /* 0x0000000dff0d7299 */ /* 0x000fe40008011610 */
[----:B------:R-:W-:Y:S02]  /*14e0*/  USEL UR4, UR20, UR4, !UP0 ;  /* 0x0000000414047287 */ /* 0x000fe4000c000000 */
[----:B------:R-:W-:Y:S02]  /*14f0*/  UIMAD UR7, UR5, UR25, URZ ;  /* 0x00000019050772a4 */ /* 0x000fe4000f8e02ff */
[----:B------:R-:W-:Y:S02]  /*1500*/  USEL UR5, UR24, UR13, !UP1 ;  /* 0x0000000d18057287 */ /* 0x000fe4000c800000 */
[----:B------:R-:W-:Y:S02]  /*1510*/  UIMAD UR12, UR6, UR25, URZ ;  /* 0x00000019060c72a4 */ /* 0x000fe4000f8e02ff */
[----:B------:R-:W-:-:S02]  /*1520*/  UISETP.GE.AND UP0, UPT, UR4, UR7, UPT ;  /* 0x000000070400728c */ /* 0x000fc4000bf06270 */
[----:B------:R-:W-:Y:S02]  /*1530*/  UIMAD.WIDE.U32 UR10, UR4, UR8, URZ ;  /* 0x00000008040a72a5 */ /* 0x000fe4000f8e00ff */
[----:B------:R-:W-:Y:S02]  /*1540*/  UISETP.GE.OR UP0, UPT, UR5, UR12, UP0 ;  /* 0x0000000c0500728c */ /* 0x000fe40008706670 */
[----:B------:R-:W-:Y:S02]  /*1550*/  UIMAD.WIDE.U32 UR12, UR5, UR8, URZ ;  /* 0x00000008050c72a5 */ /* 0x000fe4000f8e00ff */
[----:B------:R-:W-:Y:S01]  /*1560*/  UIADD3 UR10, UPT, UPT, -UR4, URZ, URZ ;  /* 0x000000ff040a7290 */ /* 0x000fe2000fffe1ff */
[----:B------:R-:W-:Y:S01]  /*1570*/  UMOV UR8, UR11 ;  /* 0x0000000b00087c82 */ /* 0x000fe20008000000 */
[----:B------:R-:W-:Y:S02]  /*1580*/  UIADD3 UR11, UPT, UPT, -UR5, URZ, URZ ;  /* 0x000000ff050b7290 */ /* 0x000fe4000fffe1ff */
[----:B------:R-:W-:-:S03]  /*1590*/  USHF.R.U32.HI UR8, URZ, UR9, UR8 ;  /* 0x00000009ff087299 */ /* 0x000fc60008011608 */
[----:B------:R-:W-:Y:S01]  /*15a0*/  @!UP0 UMOV UR7, UR13 ;  /* 0x0000000d00078c82 */ /* 0x000fe20008000000 */
[----:B------:R-:W-:Y:S02]  /*15b0*/  UIMAD UR20, UR14, UR10, UR20 ;  /* 0x0000000a0e1472a4 */ /* 0x000fe4000f8e0214 */
[----:B------:R-:W-:Y:S02]  /*15c0*/  USEL UR8, UR4, UR8, !UP2 ;  /* 0x0000000804087287 */ /* 0x000fe4000d000000 */
[----:B------:R-:W-:Y:S02]  /*15d0*/  @!UP0 USHF.R.U32.HI UR7, URZ, UR9, UR7 ;  /* 0x00000009ff078299 */ /* 0x000fe40008011607 */
[----:B------:R-:W-:Y:S02]  /*15e0*/  UIADD3 UR9, UPT, UPT, -UR8, URZ, URZ ;  /* 0x000000ff08097290 */ /* 0x000fe4000fffe1ff */
[----:B------:R-:W-:Y:S02]  /*15f0*/  @!UP0 USEL UR7, UR5, UR7, !UP2 ;  /* 0x0000000705078287 */ /* 0x000fe4000d000000 */
[----:B------:R-:W-:-:S02]  /*1600*/  UIMAD UR9, UR25, UR9, UR4 ;  /* 0x00000009190972a4 */ /* 0x000fc4000f8e0204 */
[----:B------:R-:W-:Y:S02]  /*1610*/  @!UP0 UIADD3 UR8, UPT, UPT, UR8, -UR7, URZ ;  /* 0x8000000708088290 */ /* 0x000fe4000fffe0ff */
[----:B------:R-:W-:Y:S02]  /*1620*/  @!UP0 UIMAD UR6, UR9, UR6, UR7 ;  /* 0x00000006090682a4 */ /* 0x000fe4000f8e0207 */
[----:B------:R-:W-:Y:S02]  /*1630*/  @!UP0 UIMAD UR4, UR8, UR25, UR5 ;  /* 0x00000019080482a4 */ /* 0x000fe4000f8e0205 */
[----:B------:R-:W-:Y:S02]  /*1640*/  UIMAD UR24, UR28, UR11, UR24 ;  /* 0x0000000b1c1872a4 */ /* 0x000fe4000f8e0218 */
[----:B------:R-:W-:Y:S01]  /*1650*/  UIMAD UR20, UR4, UR14, UR20 ;  /* 0x0000000e041472a4 */ /* 0x000fe2000f8e0214 */
[----:B------:R-:W-:Y:S02]  /*1660*/  @!UP0 UMOV UR5, UR6 ;  /* 0x0000000600058c82 */ /* 0x000fe40008000000 */
[----:B------:R-:W-:-:S12]  /*1670*/  UIMAD UR24, UR5, UR28, UR24 ;  /* 0x0000001c051872a4 */ /* 0x000fd8000f8e0218 */
.L_x_18:
[----:B------:R-:W-:-:S09]  /*1680*/  UISETP.NE.AND UP0, UPT, UR29, 0x1, UPT ;  /* 0x000000011d00788c */ /* 0x000fd2000bf05270 */
[----:B------:R-:W-:Y:S05]  /*1690*/  BRA.U UP0, `(.L_x_19) ;  /* 0x0000000100447547 */ /* 0x000fea000b800000 */
[----:B------:R-:W2:Y:S01]  /*16a0*/  LDCU.128 UR8, c[0x0][0xb10] ;  /* 0x00016200ff0877ac */ /* 0x000ea20008000c00 */
[----:B------:R-:W3:Y:S01]  /*16b0*/  LDCU UR12, c[0x0][0xb0c] ;  /* 0x00016180ff0c77ac */ /* 0x000ee20008000800 */
[----:B------:R-:W4:Y:S01]  /*16c0*/  LDCU UR13, c[0x0][0xb20] ;  /* 0x00016400ff0d77ac */ /* 0x000f220008000800 */
[----:B--2---:R-:W-:Y:S02]  /*16d0*/  UIMAD.WIDE.U32 UR6, UR24, UR8, URZ ;  /* 0x00000008180672a5 */ /* 0x004fe4000f8e00ff */
[----:B------:R-:W-:Y:S02]  /*16e0*/  UIMAD.WIDE.U32 UR4, UR20, UR11, URZ ;  /* 0x0000000b140472a5 */ /* 0x000fe4000f8e00ff */
[----:B---3--:R-:W-:Y:S02]  /*16f0*/  UISETP.NE.AND UP1, UPT, UR12, 0x1, UPT ;  /* 0x000000010c00788c */ /* 0x008fe4000bf25270 */
[----:B------:R-:W-:Y:S01]  /*1700*/  UISETP.NE.AND UP0, UPT, UR10, 0x1, UPT ;  /* 0x000000010a00788c */ /* 0x000fe2000bf05270 */
[----:B------:R-:W-:-:S02]  /*1710*/  UMOV UR6, UR7 ;  /* 0x0000000700067c82 */ /* 0x000fc40008000000 */
[----:B------:R-:W-:Y:S01]  /*1720*/  UMOV UR4, UR5 ;  /* 0x0000000500047c82 */ /* 0x000fe20008000000 */
[----:B------:R-:W-:Y:S02]  /*1730*/  USHF.R.U32.HI UR6, URZ, UR9, UR6 ;  /* 0x00000009ff067299 */ /* 0x000fe40008011606 */
[----:B----4-:R-:W-:Y:S02]  /*1740*/  USHF.R.U32.HI UR4, URZ, UR13, UR4 ;  /* 0x0000000dff047299 */ /* 0x010fe40008011604 */
[----:B------:R-:W-:Y:S02]  /*1750*/  USEL UR5, UR24, UR6, !UP1 ;  /* 0x0000000618057287 */ /* 0x000fe4000c800000 */
[----:B------:R-:W-:-:S04]  /*1760*/  USEL UR4, UR20, UR4, !UP0 ;  /* 0x0000000414047287 */ /* 0x000fc8000c000000 */
[----:B------:R-:W-:Y:S02]  /*1770*/  UIADD3 UR6, UPT, UPT, UR5, -UR4, URZ ;  /* 0x8000000405067290 */ /* 0x000fe4000fffe0ff */
[----:B------:R-:W-:Y:S02]  /*1780*/  UIADD3 UR4, UPT, UPT, -UR5, UR4, URZ ;  /* 0x0000000405047290 */ /* 0x000fe4000fffe1ff */
[----:B------:R-:W-:Y:S02]  /*1790*/  UIMAD UR20, UR6, UR10, UR20 ;  /* 0x0000000a061472a4 */ /* 0x000fe4000f8e0214 */
[----:B------:R-:W-:-:S12]  /*17a0*/  UIMAD UR24, UR4, UR12, UR24 ;  /* 0x0000000c041872a4 */ /* 0x000fd8000f8e0218 */
.L_x_19:
[----:B------:R-:W-:Y:S05]  /*17b0*/  BRA.U !UP6, `(.L_x_20) ;  /* 0x000000010e0c7547 */ /* 0x000fea000b800000 */
[----:B------:R-:W-:Y:S01]  /*17c0*/  UCGABAR_WAIT ;  /* 0x0000000000007dc7 */ /* 0x000fe20008000000 */
[----:B------:R-:W-:Y:S01]  /*17d0*/  CCTL.IVALL ;  /* 0x00000000ff00798f */ /* 0x000fe20002000000 */
[----:B------:R-:W-:Y:S05]  /*17e0*/  BRA `(.L_x_21) ;  /* 0x0000000000047947 */ /* 0x000fea0003800000 */
.L_x_20:
[----:B------:R-:W-:Y:S06]  /*17f0*/  BAR.SYNC.DEFER_BLOCKING 0x0 ;  /* 0x0000000000007b1d */ /* 0x000fec0000010000 */
.L_x_21:
[----:B------:R-:W-:Y:S05]  /*1800*/  BRA.U UP3, `(.L_x_22) ;  /* 0x0000001103dc7547 */ /* 0x000fea000b800000 */
[----:B------:R-:W2:Y:S01]  /*1810*/  LDCU UR6, c[0x0][0x38c] ;  /* 0x00007180ff0677ac */ /* 0x000ea20008000800 */
[----:B------:R-:W-:Y:S01]  /*1820*/  PLOP3.LUT P1, PT, PT, PT, UP4, 0x80, 0x8 ;  /* 0x000000000008781c */ /* 0x000fe20003f2f048 */
[----:B------:R-:W-:Y:S01]  /*1830*/  IMAD.MOV.U32 R12, RZ, RZ, 0x1 ;  /* 0x00000001ff0c7424 */ /* 0x000fe200078e00ff */
[----:B------:R-:W-:Y:S02]  /*1840*/  ISETP.NE.AND P2, PT, R0, RZ, P3 ;  /* 0x000000ff0000720c */ /* 0x000fe40001f45270 */
[----:B------:R-:W-:Y:S02]  /*1850*/  CS2R R10, SRZ ;  /* 0x00000000000a7805 */ /* 0x000fe4000001ff00 */
[----:B------:R-:W-:Y:S01]  /*1860*/  PLOP3.LUT P1, PT, P1, PT, PT, 0x8, 0x80 ;  /* 0x000000000080781c */ /* 0x000fe20000f2e170 */
[----:B------:R-:W-:Y:S01]  /*1870*/  IMAD.MOV.U32 R9, RZ, RZ, RZ ;  /* 0x000000ffff097224 */ /* 0x000fe200078e00ff */
[----:B------:R-:W3:Y:S01]  /*1880*/  LDCU UR38, c[0x0][0x370] ;  /* 0x00006e00ff2677ac */ /* 0x000ee20008000800 */
[----:B------:R-:W-:Y:S01]  /*1890*/  IMAD.MOV.U32 R8, RZ, RZ, 0x1 ;  /* 0x00000001ff087424 */ /* 0x000fe200078e00ff */
[----:B------:R-:W4:Y:S01]  /*18a0*/  LDCU.64 UR26, c[0x0][0x348] ;  /* 0x00006900ff1a77ac */ /* 0x000f220008000a00 */
[----:B------:R-:W-:Y:S01]  /*18b0*/  ULEA.HI UR42, UR22, UR44, URZ, 0x1a ;  /* 0x0000002c162a7291 */ /* 0x000fe2000f8fd0ff */
[----:B------:R-:W1:Y:S01]  /*18c0*/  LDCU UR37, c[0x0][0x374] ;  /* 0x00006e80ff2577ac */ /* 0x000e620008000800 */
[----:B--2---:R-:W-:-:S02]  /*18d0*/  UIADD3 UR5, UPT, UPT, UR6, 0x3f, URZ ;  /* 0x0000003f06057890 */ /* 0x004fc4000fffe0ff */
[----:B------:R-:W-:Y:S02]  /*18e0*/  UIADD3 UR48, UPT, UPT, UR6, 0x7e, URZ ;  /* 0x0000007e06307890 */ /* 0x000fe4000fffe0ff */
[----:B------:R-:W-:Y:S01]  /*18f0*/  USHF.R.S32.HI UR4, URZ, 0x1f, UR5 ;  /* 0x0000001fff047899 */ /* 0x000fe20008011405 */
[----:B------:R-:W-:-:S03]  /*1900*/  UMOV UR7, URZ ;  /* 0x000000ff00077c82 */ /* 0x000fc60008000000 */
[----:B------:R-:W-:Y:S02]  /*1910*/  ULEA.HI UR4, UR4, UR5, URZ, 0x6 ;  /* 0x0000000504047291 */ /* 0x000fe4000f8f30ff */
[----:B------:R-:W-:Y:S02]  /*1920*/  UIADD3 UR5, UPT, UPT, UR6, -0x1, URZ ;  /* 0xffffffff06057890 */ /* 0x000fe4000fffe0ff */
[----:B------:R-:W-:Y:S02]  /*1930*/  USHF.R.S32.HI UR40, URZ, 0x6, UR4 ;  /* 0x00000006ff287899 */ /* 0x000fe40008011404 */
[----:B------:R-:W-:Y:S02]  /*1940*/  UISETP.GE.U32.AND UP1, UPT, UR5, -0x7f, UPT ;  /* 0xffffff810500788c */ /* 0x000fe4000bf26070 */
[----:B------:R-:W-:-:S04]  /*1950*/  UISETP.LT.U32.AND UP0, UPT, UR40, 0x4, UPT ;  /* 0x000000042800788c */ /* 0x000fc8000bf01070 */
[----:B------:R-:W-:Y:S02]  /*1960*/  USEL UR39, UR40, 0x4, UP0 ;  /* 0x0000000428277887 */ /* 0x000fe40008000000 */
[----:B------:R-:W-:Y:S02]  /*1970*/  UISETP.NE.AND UP0, UPT, UR23, URZ, UPT ;  /* 0x000000ff1700728c */ /* 0x000fe4000bf05270 */
[----:B------:R-:W-:Y:S02]  /*1980*/  UIADD3 UR4, UPT, UPT, UR39, -0x1, URZ ;  /* 0xffffffff27047890 */ /* 0x000fe4000fffe0ff */
[----:B------:R-:W-:Y:S02]  /*1990*/  @UP1 UIADD3 UR4, UPT, UPT, UR39, URZ, URZ ;  /* 0x000000ff27041290 */ /* 0x000fe4000fffe0ff */
[----:B------:R-:W-:Y:S02]  /*19a0*/  USEL UR23, UR46, 0x2, UP0 ;  /* 0x000000022e177887 */ /* 0x000fe40008000000 */
[----:B------:R-:W-:-:S02]  /*19b0*/  UIADD3 UR43, UPT, UPT, UR40, -UR39, URZ ;  /* 0x80000027282b7290 */ /* 0x000fc4000fffe0ff */
[----:B------:R-:W-:Y:S02]  /*19c0*/  UIADD3 UR25, UPT, UPT, UR4, 0x1, URZ ;  /* 0x0000000104197890 */ /* 0x000fe4000fffe0ff */
[----:B-1-34-:R-:W-:-:S12]  /*19d0*/  UIADD3 UR41, UPT, UPT, -UR4, URZ, URZ ;  /* 0x000000ff04297290 */ /* 0x01afd8000fffe1ff */
.L_x_42:
[----:B------:R-:W-:Y:S01]  /*19e0*/  UISETP.NE.AND UP0, UPT, UR47, URZ, UPT ;  /* 0x000000ff2f00728c */ /* 0x000fe2000bf05270 */
[----:B------:R-:W1:Y:S08]  /*19f0*/  S2UR UR47, SR_CgaCtaId ;  /* 0x00000000002f79c3 */ /* 0x000e700000008800 */
[----:B------:R-:W-:Y:S05]  /*1a00*/  BRA.U UP0, `(.L_x_23) ;  /* 0x0000000100347547 */ /* 0x000fea000b800000 */
[----:B------:R-:W2:Y:S01]  /*1a10*/  S2R R0, SR_CgaCtaId ;  /* 0x0000000000007919 */ /* 0x000ea20000008800 */
[----:B------:R-:W-:-:S04]  /*1a20*/  MOV R2, 0x400 ;  /* 0x0000040000027802 */ /* 0x000fc80000000f00 */
[----:B--2---:R-:W-:Y:S02]  /*1a30*/  LEA R0, R0, R2, 0x18 ;  /* 0x0000000200007211 */ /* 0x004fe400078ec0ff */
[----:B------:R-:W-:-:S03]  /*1a40*/  SHF.L.U32 R2, R8, 0x1f, RZ ;  /* 0x0000001f08027819 */ /* 0x000fc600000006ff */
[----:B------:R-:W-:-:S04]  /*1a50*/  IMAD R0, R9, 0x8, R0 ;  /* 0x0000000809007824 */ /* 0x000fc800078e0200 */
[----:B------:R-:W2:Y:S02]  /*1a60*/  SYNCS.PHASECHK.TRANS64.TRYWAIT P0, [R0+URZ+0x100], R2 ;  /* 0x00010002000075a7 */ /* 0x000ea400080011ff */
[----:B--2---:R-:W-:Y:S05]  /*1a70*/  @!P0 BRA `(.L_x_24) ;  /* 0x0000007000cc8947 */ /* 0x004fea0003800000 */
.L_x_149:
[----:B------:R-:W-:Y:S01]  /*1a80*/  VIADD R9, R9, 0x1 ;  /* 0x0000000109097836 */ /* 0x000fe20000000000 */
[----:B------:R2:W-:Y:S04]  /*1a90*/  SYNCS.ARRIVE.TRANS64.A1T0 RZ, [R0+URZ+0xf0], RZ ;  /* 0x0000f0ff00ff79a7 */ /* 0x0005e800081000ff */
[----:B------:R-:W-:-:S04]  /*1aa0*/  ISETP.NE.AND P0, PT, R9, 0x2, PT ;  /* 0x000000020900780c */ /* 0x000fc80003f05270 */
[----:B------:R-:W-:Y:S02]  /*1ab0*/  SEL R9, R9, RZ, P0 ;  /* 0x000000ff09097207 */ /* 0x000fe40000000000 */
[----:B--2---:R-:W-:-:S04]  /*1ac0*/  SEL R0, RZ, 0x1, P0 ;  /* 0x00000001ff007807 */ /* 0x004fc80000000000 */
[----:B------:R-:W-:-:S07]  /*1ad0*/  LOP3.LUT R8, R8, R0, RZ, 0x3c, !PT ;  /* 0x0000000008087212 */ /* 0x000fce00078e3cff */
.L_x_23:
[----:B------:R-:W-:Y:S01]  /*1ae0*/  UMOV UR6, 0x400 ;  /* 0x0000040000067882 */ /* 0x000fe20000000000 */
[----:B------:R-:W-:Y:S01]  /*1af0*/  SHF.L.U32 R0, R12, 0x1f, RZ ;  /* 0x0000001f0c007819 */ /* 0x000fe200000006ff */
[----:B-1----:R-:W-:Y:S02]  /*1b00*/  ULEA UR6, UR47, UR6, 0x18 ;  /* 0x000000062f067291 */ /* 0x002fe4000f8ec0ff */
[----:B------:R-:W-:Y:S02]  /*1b10*/  UISETP.GE.U32.AND UP0, UPT, UR48, 0x7f, UPT ;  /* 0x0000007f3000788c */ /* 0x000fe4000bf06070 */
[----:B------:R-:W-:Y:S02]  /*1b20*/  ULEA UR4, UR7, UR6, 0x3 ;  /* 0x0000000607047291 */ /* 0x000fe4000f8e18ff */
[----:B------:R-:W-:Y:S01]  /*1b30*/  ULEA UR10, UR20, UR44, 0x7 ;  /* 0x0000002c140a7291 */ /* 0x000fe2000f8e38ff */
[----:B------:R-:W-:-:S06]  /*1b40*/  UMOV UR13, URZ ;  /* 0x000000ff000d7c82 */ /* 0x000fcc0008000000 */
[----:B------:R1:W2:Y:S01]  /*1b50*/  SYNCS.PHASECHK.TRANS64.TRYWAIT P0, [UR4+0x20], R0 ;  /* 0x00002000ff0075a7 */ /* 0x0002a20008001104 */
[----:B------:R-:W-:-:S04]  /*1b60*/  ULEA.HI UR4, UR24, UR24, URZ, 0x1 ;  /* 0x0000001818047291 */ /* 0x000fc8000f8f08ff */
[----:B------:R-:W-:-:S04]  /*1b70*/  USHF.L.U32 UR4, UR4, 0x6, URZ ;  /* 0x0000000604047899 */ /* 0x000fc800080006ff */
[----:B------:R-:W-:-:S04]  /*1b80*/  ULOP3.LUT UR35, UR4, 0xffffff80, URZ, 0xc0, !UPT ;  /* 0xffffff8004237892 */ /* 0x000fc8000f8ec0ff */
[----:B------:R-:W-:Y:S01]  /*1b90*/  UIADD3 UR35, UPT, UPT, UR42, UR35, URZ ;  /* 0x000000232a237290 */ /* 0x000fe2000fffe0ff */
[----:B------:R-:W-:Y:S11]  /*1ba0*/  BRA.U !UP0, `(.L_x_25) ;  /* 0x0000000108c47547 */ /* 0x000ff6000b800000 */
[----:B------:R-:W-:Y:S01]  /*1bb0*/  UMOV UR16, UR41 ;  /* 0x0000002900107c82 */ /* 0x000fe20008000000 */
[----:B------:R-:W-:Y:S01]  /*1bc0*/  UMOV UR4, UR7 ;  /* 0x0000000700047c82 */ /* 0x000fe20008000000 */
[----:B------:R-:W-:-:S05]  /*1bd0*/  UMOV UR34, URZ ;  /* 0x000000ff00227c82 */ /* 0x000fca0008000000 */
.L_x_31:
[----:B------:R-:W-:Y:S01]  /*1be0*/  ULEA UR33, UR4, UR6, 0x3 ;  /* 0x0000000604217291 */ /* 0x000fe2000f8e18ff */
[----:B------:R-:W-:Y:S01]  /*1bf0*/  @P3 MOV R2, 0x8000 ;  /* 0x0000800000023802 */ /* 0x000fe20000000f00 */
[----:B--234-:R-:W-:Y:S10]  /*1c00*/  @P0 BRA `(.L_x_26) ;  /* 0x00000000000c0947 */ /* 0x01cff40003800000 */
[----:B------:R-:W-:-:S04]  /*1c10*/  SHF.L.U32 R3, R12, 0x1f, RZ ;  /* 0x0000001f0c037819 */ /* 0x000fc800000006ff */
[----:B------:R-:W2:Y:S02]  /*1c20*/  SYNCS.PHASECHK.TRANS64.TRYWAIT P0, [UR33+0x20], R3 ;  /* 0x00002003ff0075a7 */ /* 0x000ea40008001121 */
[----:B--2---:R-:W-:Y:S05]  /*1c30*/  @!P0 BRA `(.L_x_27) ;  /* 0x0000007000708947 */ /* 0x004fea0003800000 */
.L_x_26:
[----:B------:R2:W-:Y:S01]  /*1c40*/  @P3 SYNCS.ARRIVE.TRANS64 RZ, [UR33], R2 ;  /* 0x00000002ffff39a7 */ /* 0x0005e20008000021 */
[----:B------:R-:W-:Y:S02]  /*1c50*/  ULOP3.LUT UR5, UR23, 0x2, URZ, 0xfc, !UPT ;  /* 0x0000000217057892 */ /* 0x000fe4000f8efcff */
[----:B------:R-:W-:Y:S02]  /*1c60*/  UIADD3 UR16, UPT, UPT, UR16, 0x1, URZ ;  /* 0x0000000110107890 */ /* 0x000fe4000fffe0ff */
[----:B------:R-:W-:Y:S02]  /*1c70*/  UISETP.NE.AND UP0, UPT, UR5, 0x2, UPT ;  /* 0x000000020500788c */ /* 0x000fe4000bf05270 */
[----:B------:R-:W-:-:S07]  /*1c80*/  UISETP.NE.AND UP2, UPT, UR16, 0x1, UPT ;  /* 0x000000011000788c */ /* 0x000fce000bf45270 */
[----:B------:R-:W-:Y:S05]  /*1c90*/  BRA.U UP0, `(.L_x_28) ;  /* 0x0000000100047547 */ /* 0x000fea000b800000 */
[----:B------:R-:W-:Y:S05]  /*1ca0*/  BPT.TRAP 0x1 ;  /* 0x000000040000795c */ /* 0x000fea0000300000 */
.L_x_28:
[----:B------:R-:W-:Y:S04]  /*1cb0*/  BSSY.RECONVERGENT B0, `(.L_x_29) ;  /* 0x0000003000007945 */ /* 0x000fe80003800200 */
[----:B------:R-:W-:Y:S05]  /*1cc0*/  @!P2 BRA `(.L_x_30) ;  /* 0x000000000004a947 */ /* 0x000fea0003800000 */
[----:B------:R-:W-:Y:S05]  /*1cd0*/  BPT.TRAP 0x1 ;  /* 0x000000040000795c */ /* 0x000fea0000300000 */
.L_x_30:
[----:B------:R-:W-:Y:S05]  /*1ce0*/  BSYNC.RECONVERGENT B0 ;  /* 0x0000000000007941 */ /* 0x000fea0003800200 */
.L_x_29:
[----:B------:R-:W-:Y:S02]  /*1cf0*/  UIADD3 UR5, UPT, UPT, UR4, 0x1, URZ ;  /* 0x0000000104057890 */ /* 0x000fe4000fffe0ff */
[----:B------:R-:W-:Y:S02]  /*1d00*/  UIADD3 UR14, UP1, UPT, UR26, 0x80, URZ ;  /* 0x000000801a0e7890 */ /* 0x000fe4000ff3e0ff */
[----:B------:R-:W-:Y:S02]  /*1d10*/  UISETP.NE.AND UP0, UPT, UR5, 0x4, UPT ;  /* 0x000000040500788c */ /* 0x000fe4000bf05270 */
[----:B------:R-:W-:Y:S02]  /*1d20*/  ULOP3.LUT UR33, UR33, 0xfefffff8, URZ, 0xc0, !UPT ;  /* 0xfefffff821217892 */ /* 0x000fe4000f8ec0ff */
[----:B------:R-:W-:Y:S02]  /*1d30*/  USEL UR8, URZ, 0x1, UP0 ;  /* 0x00000001ff087887 */ /* 0x000fe40008000000 */
[----:B------:R-:W-:-:S02]  /*1d40*/  USEL UR7, UR5, URZ, UP0 ;  /* 0x000000ff05077287 */ /* 0x000fc40008000000 */
[----:B------:R-:W-:Y:S02]  /*1d50*/  UIADD3.X UR15, UPT, UPT, URZ, UR27, URZ, UP1, !UPT ;  /* 0x0000001bff0f7290 */ /* 0x000fe40008ffe4ff */
[----:B------:R-:W-:Y:S01]  /*1d60*/  ULEA UR5, UR7, UR6, 0x3 ;  /* 0x0000000607057291 */ /* 0x000fe2000f8e18ff */
[----:B------:R-:W-:Y:S01]  /*1d70*/  LOP3.LUT R12, R12, UR8, RZ, 0x3c, !PT ;  /* 0x000000080c0c7c12 */ /* 0x000fe2000f8e3cff */
[----:B------:R-:W-:Y:S02]  /*1d80*/  USHF.L.U32 UR8, UR4, 0xd, URZ ;  /* 0x0000000d04087899 */ /* 0x000fe400080006ff */
[----:B------:R-:W-:Y:S01]  /*1d90*/  UIADD3 UR4, UP0, UPT, UR26, 0x180, URZ ;  /* 0x000001801a047890 */ /* 0x000fe2000ff1e0ff */
[----:B-1----:R-:W-:Y:S01]  /*1da0*/  SHF.L.U32 R0, R12, 0x1f, RZ ;  /* 0x0000001f0c007819 */ /* 0x002fe200000006ff */
[----:B------:R-:W-:Y:S02]  /*1db0*/  ULEA UR32, UR22, UR8, 0x1 ;  /* 0x0000000816207291 */ /* 0x000fe4000f8e08ff */
[----:B------:R-:W-:Y:S01]  /*1dc0*/  UPRMT UR13, URZ, 0x5410, UR21 ;  /* 0x00005410ff0d7896 */ /* 0x000fe20008000015 */
[----:B------:R3:W4:Y:S01]  /*1dd0*/  SYNCS.PHASECHK.TRANS64.TRYWAIT P0, [UR5+0x20], R0 ;  /* 0x00002000ff0075a7 */ /* 0x0007220008001105 */
[----:B------:R-:W-:-:S02]  /*1de0*/  UIADD3 UR32, UPT, UPT, UR6, 0x4300, UR32 ;  /* 0x0000430006207890 */ /* 0x000fc4000fffe020 */
[----:B------:R-:W-:Y:S02]  /*1df0*/  UIADD3 UR8, UPT, UPT, UR6, 0xc300, UR8 ;  /* 0x0000c30006087890 */ /* 0x000fe4000fffe008 */
[----:B------:R-:W-:Y:S01]  /*1e00*/  UIADD3.X UR5, UPT, UPT, URZ, UR27, URZ, UP0, !UPT ;  /* 0x0000001bff057290 */ /* 0x000fe200087fe4ff */
[----:B------:R-:W-:Y:S01]  /*1e10*/  UMOV UR18, 0x0 ;  /* 0x0000000000127882 */ /* 0x000fe20000000000 */
[----:B------:R-:W-:Y:S01]  /*1e20*/  UMOV UR19, 0x10000000 ;  /* 0x1000000000137882 */ /* 0x000fe20000000000 */
[----:B------:R-:W-:Y:S01]  /*1e30*/  UMOV UR11, UR34 ;  /* 0x00000022000b7c82 */ /* 0x000fe20008000000 */
[----:B------:R-:W-:Y:S01]  /*1e40*/  UMOV UR12, UR36 ;  /* 0x00000024000c7c82 */ /* 0x000fe20008000000 */
[----:B------:R-:W-:Y:S01]  /*1e50*/  UMOV UR9, UR33 ;  /* 0x0000002100097c82 */ /* 0x000fe20008000000 */
[----:B------:R1:W-:Y:S03]  /*1e60*/  UTMALDG.3D.MULTICAST.2CTA [UR32], [UR14], UR13, desc[UR18] ;  /* 0x000012200e0073b4 */ /* 0x0003e6000821180d */
[----:B------:R2:W-:Y:S01]  /*1e70*/  UTMALDG.3D.2CTA [UR8], [UR4], desc[UR18] ;  /* 0x00001208040075b4 */ /* 0x0005e20008211000 */
[----:B-1----:R-:W-:Y:S01]  /*1e80*/  UIADD3 UR34, UPT, UPT, UR34, 0x40, URZ ;  /* 0x0000004022227890 */ /* 0x002fe2000fffe0ff */
[----:B------:R-:W-:Y:S01]  /*1e90*/  UMOV UR13, UR25 ;  /* 0x00000019000d7c82 */ /* 0x000fe20008000000 */
[----:B--2---:R-:W-:Y:S01]  /*1ea0*/  UMOV UR4, UR7 ;  /* 0x0000000700047c82 */ /* 0x004fe20008000000 */
[----:B------:R-:W-:Y:S09]  /*1eb0*/  BRA.U UP2, `(.L_x_31) ;  /* 0xfffffffd02487547 */ /* 0x000ff2000b83ffff */
.L_x_25:
[----:B------:R-:W-:Y:S01]  /*1ec0*/  ULEA UR4, UR7, UR6, 0x3 ;  /* 0x0000000607047291 */ /* 0x000fe2000f8e18ff */
[----:B-1-3--:R-:W-:Y:S01]  /*1ed0*/  SHF.L.U32 R0, R12, 0x1f, RZ ;  /* 0x0000001f0c007819 */ /* 0x00afe200000006ff */
[----:B------:R-:W-:Y:S01]  /*1ee0*/  @!P1 SYNCS.ARRIVE.TRANS64.A1T0 RZ, [UR6+0x88], RZ ;  /* 0x000088ffffff99a7 */ /* 0x000fe20008100006 */
[----:B------:R-:W-:-:S06]  /*1ef0*/  UISETP.GT.AND UP0, UPT, UR40, UR39, UPT ;  /* 0x000000272800728c */ /* 0x000fcc000bf04270 */
[----:B--2-4-:R1:W2:Y:S03]  /*1f00*/  SYNCS.PHASECHK.TRANS64.TRYWAIT P0, [UR4+0x20], R0 ;  /* 0x00002000ff0075a7 */ /* 0x0142a60008001104 */
[----:B------:R-:W-:Y:S05]  /*1f10*/  BRA.U !UP0, `(.L_x_32) ;  /* 0x0000000108c47547 */ /* 0x000fea000b800000 */
[----:B------:R-:W-:Y:S01]  /*1f20*/  UIADD3 UR24, UPT, UPT, UR43, UR13, URZ ;  /* 0x0000000d2b187290 */ /* 0x000fe2000fffe0ff */
[----:B------:R-:W-:-:S11]  /*1f30*/  UMOV UR4, UR7 ;  /* 0x0000000700047c82 */ /* 0x000fd60008000000 */
.L_x_38:
[----:B------:R-:W-:Y:S01]  /*1f40*/  ULEA UR17, UR4, UR6, 0x3 ;  /* 0x0000000604117291 */ /* 0x000fe2000f8e18ff */
[----:B--2---:R-:W-:Y:S01]  /*1f50*/  @P3 MOV R2, 0x8000 ;  /* 0x0000800000023802 */ /* 0x004fe20000000f00 */
[----:B--2-4-:R-:W-:Y:S10]  /*1f60*/  @P0 BRA `(.L_x_33) ;  /* 0x00000000000c0947 */ /* 0x014ff40003800000 */
[----:B------:R-:W-:-:S04]  /*1f70*/  SHF.L.U32 R3, R12, 0x1f, RZ ;  /* 0x0000001f0c037819 */ /* 0x000fc800000006ff */
[----:B------:R-:W2:Y:S02]  /*1f80*/  SYNCS.PHASECHK.TRANS64.TRYWAIT P0, [UR17+0x20], R3 ;  /* 0x00002003ff0075a7 */ /* 0x000ea40008001111 */
[----:B--2---:R-:W-:Y:S05]  /*1f90*/  @!P0 BRA `(.L_x_34) ;  /* 0x0000006c00b08947 */ /* 0x004fea0003800000 */
.L_x_33:
[----:B------:R2:W-:Y:S01]  /*1fa0*/  @P3 SYNCS.ARRIVE.TRANS64 RZ, [UR17], R2 ;  /* 0x00000002ffff39a7 */ /* 0x0005e20008000011 */
[----:B------:R-:W-:-:S04]  /*1fb0*/  ULOP3.LUT UR5, UR23, 0x2, URZ, 0xfc, !UPT ;  /* 0x0000000217057892 */ /* 0x000fc8000f8efcff */
[----:B------:R-:W-:-:S09]  /*1fc0*/  UISETP.NE.AND UP0, UPT, UR5, 0x2, UPT ;  /* 0x000000020500788c */ /* 0x000fd2000bf05270 */
[----:B------:R-:W-:Y:S05]  /*1fd0*/  BRA.U UP0, `(.L_x_35) ;  /* 0x0000000100047547 */ /* 0x000fea000b800000 */
[----:B------:R-:W-:Y:S05]  /*1fe0*/  BPT.TRAP 0x1 ;  /* 0x000000040000795c */ /* 0x000fea0000300000 */
.L_x_35:
[----:B------:R-:W-:Y:S04]  /*1ff0*/  BSSY.RECONVERGENT B0, `(.L_x_36) ;  /* 0x0000003000007945 */ /* 0x000fe80003800200 */
[----:B------:R-:W-:Y:S05]  /*2000*/  @!P2 BRA `(.L_x_37) ;  /* 0x000000000004a947 */ /* 0x000fea0003800000 */
[----:B------:R-:W-:Y:S05]  /*2010*/  BPT.TRAP 0x1 ;  /* 0x000000040000795c */ /* 0x000fea0000300000 */
.L_x_37:
[----:B------:R-:W-:Y:S05]  /*2020*/  BSYNC.RECONVERGENT B0 ;  /* 0x0000000000007941 */ /* 0x000fea0003800200 */
.L_x_36:
[----:B------:R-:W-:Y:S02]  /*2030*/  UIADD3 UR5, UPT, UPT, UR4, 0x1, URZ ;  /* 0x0000000104057890 */ /* 0x000fe4000fffe0ff */
[----:B------:R-:W-:Y:S02]  /*2040*/  USHF.L.U32 UR18, UR13, 0x6, URZ ;  /* 0x000000060d127899 */ /* 0x000fe400080006ff */
[----:B------:R-:W-:Y:S02]  /*2050*/  UISETP.NE.AND UP0, UPT, UR5, 0x4, UPT ;  /* 0x000000040500788c */ /* 0x000fe4000bf05270 */
[----:B------:R-:W-:Y:S02]  /*2060*/  ULOP3.LUT UR17, UR17, 0xfefffff8, URZ, 0xc0, !UPT ;  /* 0xfefffff811117892 */ /* 0x000fe4000f8ec0ff */
[----:B------:R-:W-:Y:S02]  /*2070*/  USEL UR8, URZ, 0x1, UP0 ;  /* 0x00000001ff087887 */ /* 0x000fe40008000000 */
[----:B------:R-:W-:-:S02]  /*2080*/  USEL UR7, UR5, URZ, UP0 ;  /* 0x000000ff05077287 */ /* 0x000fc40008000000 */
[----:B------:R-:W-:Y:S02]  /*2090*/  UIADD3 UR14, UP0, UPT, UR26, 0x180, URZ ;  /* 0x000001801a0e7890 */ /* 0x000fe4000ff1e0ff */
        /* <DEDUP_REMOVED lines=9> */
[----:B------:R-:W-:Y:S02]  /*2130*/  UIADD3.X UR5, UPT, UPT, URZ, UR27, URZ, UP1, !UPT ;  /* 0x0000001bff057290 */ /* 0x000fe40008ffe4ff */
[----:B------:R-:W-:Y:S02]  /*2140*/  UIADD3 UR8, UPT, UPT, UR6, 0xc300, UR8 ;  /* 0x0000c30006087890 */ /* 0x000fe4000fffe008 */
[----:B------:R-:W-:Y:S01]  /*2150*/  UIADD3.X UR15, UPT, UPT, URZ, UR27, URZ, UP0, !UPT ;  /* 0x0000001bff0f7290 */ /* 0x000fe200087fe4ff */
[----:B------:R-:W-:Y:S01]  /*2160*/  UMOV UR28, 0x0 ;  /* 0x00000000001c7882 */ /* 0x000fe20000000000 */
[----:B------:R-:W-:Y:S01]  /*2170*/  UMOV UR29, 0x10000000 ;  /* 0x10000000001d7882 */ /* 0x000fe20000000000 */
[----:B------:R-:W-:Y:S01]  /*2180*/  UMOV UR19, UR35 ;  /* 0x0000002300137c82 */ /* 0x000fe20008000000 */
[----:B------:R-:W-:Y:S01]  /*2190*/  UMOV UR20, UR36 ;  /* 0x0000002400147c82 */ /* 0x000fe20008000000 */
[----:B------:R-:W-:Y:S01]  /*21a0*/  UMOV UR12, UR36 ;  /* 0x00000024000c7c82 */ /* 0x000fe20008000000 */
[----:B------:R1:W-:Y:S01]  /*21b0*/  UTMALDG.3D.MULTICAST.2CTA [UR16], [UR4], UR11, desc[UR28] ;  /* 0x00001c10040073b4 */ /* 0x0003e2000821180b */
[----:B------:R-:W-:Y:S01]  /*21c0*/  UMOV UR9, UR17 ;  /* 0x0000001100097c82 */ /* 0x000fe20008000000 */
[----:B------:R-:W-:-:S04]  /*21d0*/  UIADD3 UR13, UPT, UPT, UR13, 0x1, URZ ;  /* 0x000000010d0d7890 */ /* 0x000fc8000fffe0ff */
[----:B------:R-:W-:Y:S01]  /*21e0*/  UISETP.NE.AND UP0, UPT, UR13, UR24, UPT ;  /* 0x000000180d00728c */ /* 0x000fe2000bf05270 */
[----:B-1----:R-:W-:Y:S01]  /*21f0*/  UMOV UR11, UR18 ;  /* 0x00000012000b7c82 */ /* 0x002fe20008000000 */
[----:B------:R-:W-:Y:S01]  /*2200*/  UMOV UR4, UR7 ;  /* 0x0000000700047c82 */ /* 0x000fe20008000000 */
[----:B------:R3:W-:Y:S06]  /*2210*/  UTMALDG.3D.2CTA [UR8], [UR14], desc[UR28] ;  /* 0x00001c080e0075b4 */ /* 0x0007ec0008211000 */
[----:B---3--:R-:W-:Y:S05]  /*2220*/  BRA.U UP0, `(.L_x_38) ;  /* 0xfffffffd00447547 */ /* 0x008fea000b83ffff */
.L_x_32:
[C---:B------:R-:W-:Y:S01]  /*2230*/  LEA R3, R11.reuse, UR6, 0x3 ;  /* 0x000000060b037c11 */ /* 0x040fe2000f8e18ff */
[----:B------:R-:W-:Y:S01]  /*2240*/  NOP ;  /* 0x0000000000007918 */ /* 0x000fe20000000000 */
[----:B-1----:R-:W-:Y:S02]  /*2250*/  SHF.L.U32 R0, R10, 0x1f, RZ ;  /* 0x0000001f0a007819 */ /* 0x002fe400000006ff */
[----:B------:R-:W-:Y:S02]  /*2260*/  LEA R4, R11, UR6, 0x4 ;  /* 0x000000060b047c11 */ /* 0x000fe4000f8e20ff */
[----:B--2-4-:R-:W1:Y:S02]  /*2270*/  SYNCS.PHASECHK.TRANS64.TRYWAIT P0, [R3+URZ+0x90], R0 ;  /* 0x00009000030075a7 */ /* 0x014e6400080011ff */
[----:B-1----:R-:W-:Y:S05]  /*2280*/  @!P0 BRA `(.L_x_39) ;  /* 0x0000006c000c8947 */ /* 0x002fea0003800000 */
.L_x_152:
[----:B------:R-:W2:Y:S01]  /*2290*/  LDS.128 R4, [R4+0x120] ;  /* 0x0001200004047984 */ /* 0x000ea20000000c00 */
[----:B------:R-:W-:Y:S01]  /*22a0*/  UISETP.GE.AND UP0, UPT, UR45, 0x1, UPT ;  /* 0x000000012d00788c */ /* 0x000fe2000bf06270 */
[----:B------:R-:W-:Y:S01]  /*22b0*/  @!PT LDS RZ, [RZ] ;  /* 0x00000000fffff984 */ /* 0x000fe20000000800 */
[----:B------:R-:W-:Y:S01]  /*22c0*/  @!PT LDS RZ, [RZ] ;  /* 0x00000000fffff984 */ /* 0x000fe20000000800 */
[----:B------:R-:W-:Y:S01]  /*22d0*/  @!PT LDS RZ, [RZ] ;  /* 0x00000000fffff984 */ /* 0x000fe20000000800 */
[----:B------:R-:W-:Y:S01]  /*22e0*/  @!PT LDS RZ, [RZ] ;  /* 0x00000000fffff984 */ /* 0x000fe20000000800 */
[----:B------:R3:W-:Y:S06]  /*22f0*/  MEMBAR.ALL.CTA ;  /* 0x0000000000007992 */ /* 0x0007ec0000008000 */
[----:B---3--:R-:W3:Y:S01]  /*2300*/  FENCE.VIEW.ASYNC.S ;  /* 0x00000000000073c6 */ /* 0x008ee20000000000 */
[----:B--2---:R-:W-:-:S13]  /*2310*/  LOP3.LUT P0, RZ, R6, 0x1, RZ, 0xc0, !PT ;  /* 0x0000000106ff7812 */ /* 0x004fda000780c0ff */
[----:B---3--:R-:W-:Y:S01]  /*2320*/  VOTEU.ANY UP1, P0 ;  /* 0x0000000000ff7886 */ /* 0x008fe20000020100 */
[----:B------:R-:W-:-:S13]  /*2330*/  PLOP3.LUT P0, PT, PT, PT, UP1, 0x80, 0x8 ;  /* 0x000000000008781c */ /* 0x000fda0003f0f018 */
[----:B-1----:R-:W-:Y:S02]  /*2340*/  @P0 LOP3.LUT R0, R5, 0xffff, RZ, 0xc0, !PT ;  /* 0x0000ffff05000812 */ /* 0x002fe400078ec0ff */
[----:B------:R-:W-:Y:S02]  /*2350*/  @P0 MOV R2, R4 ;  /* 0x0000000400020202 */ /* 0x000fe40000000f00 */
[----:B------:R-:W-:Y:S01]  /*2360*/  @P0 R2UR UR5, R0 ;  /* 0x00000000000502ca */ /* 0x000fe200000e0000 */
[----:B------:R-:W-:Y:S01]  /*2370*/  VIADD R0, R3, 0xa0 ;  /* 0x000000a003007836 */ /* 0x000fe20000000000 */
[----:B------:R-:W-:Y:S02]  /*2380*/  @P0 SHF.R.U32.HI R4, RZ, 0x10, R5 ;  /* 0x00000010ff040819 */ /* 0x000fe40000011605 */
[----:B------:R-:W-:Y:S02]  /*2390*/  @P0 R2UR UR8, R2 ;  /* 0x00000000020802ca */ /* 0x000fe400000e0000 */
[----:B------:R-:W-:-:S02]  /*23a0*/  PRMT R0, RZ, 0x654, R0 ;  /* 0x00000654ff007816 */ /* 0x000fc40000000000 */
[----:B------:R-:W-:Y:S02]  /*23b0*/  @P0 R2UR UR4, R4 ;  /* 0x00000000040402ca */ /* 0x000fe400000e0000 */
[----:B------:R1:W-:Y:S03]  /*23c0*/  SYNCS.ARRIVE.TRANS64.RED.A1T0 RZ, [R0+URZ], RZ ;  /* 0x000000ff00ff79a7 */ /* 0x0003e600081004ff */
[----:B------:R-:W-:-:S04]  /*23d0*/  @UP1 UMOV UR30, UR5 ;  /* 0x00000005001e1c82 */ /* 0x000fc80008000000 */
[----:B------:R-:W-:-:S04]  /*23e0*/  @UP1 UMOV UR31, UR8 ;  /* 0x00000008001f1c82 */ /* 0x000fc80008000000 */
[----:B------:R-:W-:Y:S01]  /*23f0*/  @UP1 UMOV UR36, UR4 ;  /* 0x0000000400241c82 */ /* 0x000fe20008000000 */
[----:B------:R-:W-:Y:S05]  /*2400*/  BRA.U !UP0, `(.L_x_40) ;  /* 0x0000000108d47547 */ /* 0x000fea000b800000 */
[----:B------:R-:W2:Y:S01]  /*2410*/  LDCU.128 UR12, c[0x0][0xb10] ;  /* 0x00016200ff0c77ac */ /* 0x000ea20008000c00 */
[----:B------:R-:W3:Y:S01]  /*2420*/  LDCU UR24, c[0x0][0xb20] ;  /* 0x00016400ff1877ac */ /* 0x000ee20008000800 */
[----:B------:R-:W4:Y:S01]  /*2430*/  LDCU UR20, c[0x0][0xb0c] ;  /* 0x00016180ff1477ac */ /* 0x000f220008000800 */
[----:B------:R-:W1:Y:S01]  /*2440*/  LDCU.64 UR10, c[0x0][0xb28] ;  /* 0x00016500ff0a77ac */ /* 0x000e620008000a00 */
[----:B------:R-:W-:Y:S02]  /*2450*/  UISETP.NE.AND UP3, UPT, UR45, 0x1, UPT ;  /* 0x000000012d00788c */ /* 0x000fe4000bf65270 */
[----:B--2---:R-:W-:Y:S02]  /*2460*/  UIMAD.WIDE.U32 UR8, UR37, UR15, URZ ;  /* 0x0000000f250872a5 */ /* 0x004fe4000f8e00ff */
[----:B------:R-:W-:Y:S02]  /*2470*/  UIMAD.WIDE.U32 UR4, UR38, UR12, URZ ;  /* 0x0000000c260472a5 */ /* 0x000fe4000f8e00ff */
[----:B------:R-:W-:-:S02]  /*2480*/  UISETP.NE.AND UP0, UPT, UR14, 0x1, UPT ;  /* 0x000000010e00788c */ /* 0x000fc4000bf05270 */
[----:B------:R-:W-:Y:S01]  /*2490*/  UIMAD.WIDE.U32 UR28, UR30, UR15, URZ ;  /* 0x0000000f1e1c72a5 */ /* 0x000fe2000f8e00ff */
[----:B------:R-:W-:Y:S02]  /*24a0*/  UMOV UR8, UR9 ;  /* 0x0000000900087c82 */ /* 0x000fe40008000000 */
[----:B------:R-:W-:Y:S01]  /*24b0*/  UMOV UR4, UR5 ;  /* 0x0000000500047c82 */ /* 0x000fe20008000000 */
[----:B---3--:R-:W-:Y:S02]  /*24c0*/  USHF.R.U32.HI UR8, URZ, UR24, UR8 ;  /* 0x00000018ff087299 */ /* 0x008fe40008011608 */
[----:B----4-:R-:W-:Y:S02]  /*24d0*/  UISETP.NE.AND UP2, UPT, UR20, 0x1, UPT ;  /* 0x000000011400788c */ /* 0x010fe4000bf45270 */
[----:B------:R-:W-:Y:S02]  /*24e0*/  USHF.R.U32.HI UR4, URZ, UR13, UR4 ;  /* 0x0000000dff047299 */ /* 0x000fe40008011604 */
[----:B------:R-:W-:-:S02]  /*24f0*/  USEL UR5, UR37, UR8, !UP0 ;  /* 0x0000000825057287 */ /* 0x000fc4000c000000 */
[----:B------:R-:W-:Y:S02]  /*2500*/  USEL UR8, UR38, UR4, !UP2 ;  /* 0x0000000426087287 */ /* 0x000fe4000d000000 */
[----:B-1----:R-:W-:Y:S01]  /*2510*/  UIMAD.WIDE.U32 UR16, UR5, UR10, URZ ;  /* 0x0000000a051072a5 */ /* 0x002fe2000f8e00ff */
[----:B------:R-:W-:Y:S01]  /*2520*/  UMOV UR4, UR29 ;  /* 0x0000001d00047c82 */ /* 0x000fe20008000000 */
[----:B------:R-:W-:Y:S02]  /*2530*/  UIMAD.WIDE.U32 UR18, UR31, UR12, URZ ;  /* 0x0000000c1f1272a5 */ /* 0x000fe4000f8e00ff */
[----:B------:R-:W-:-:S03]  /*2540*/  UIMAD.WIDE.U32 UR28, UR8, UR10, URZ ;  /* 0x0000000a081c72a5 */ /* 0x000fc6000f8e00ff */
[----:B------:R-:W-:Y:S01]  /*2550*/  UMOV UR16, UR17 ;  /* 0x0000001100107c82 */ /* 0x000fe20008000000 */
[----:B------:R-:W-:Y:S02]  /*2560*/  USHF.R.U32.HI UR4, URZ, UR24, UR4 ;  /* 0x00000018ff047299 */ /* 0x000fe40008011604 */
[----:B------:R-:W-:Y:S01]  /*2570*/  @UP3 USHF.R.U32.HI UR5, URZ, UR11, UR16 ;  /* 0x0000000bff053299 */ /* 0x000fe20008011610 */
[----:B------:R-:W-:Y:S01]  /*2580*/  UMOV UR18, UR19 ;  /* 0x0000001300127c82 */ /* 0x000fe20008000000 */
[----:B------:R-:W-:Y:S01]  /*2590*/  UMOV UR28, UR29 ;  /* 0x0000001d001c7c82 */ /* 0x000fe20008000000 */
[----:B------:R-:W-:Y:S02]  /*25a0*/  USHF.R.U32.HI UR13, URZ, UR13, UR18 ;  /* 0x0000000dff0d7299 */ /* 0x000fe40008011612 */
[----:B------:R-:W-:Y:S02]  /*25b0*/  USEL UR4, UR30, UR4, !UP0 ;  /* 0x000000041e047287 */ /* 0x000fe4000c000000 */
[----:B------:R-:W-:-:S02]  /*25c0*/  @UP3 USHF.R.U32.HI UR8, URZ, UR11, UR28 ;  /* 0x0000000bff083299 */ /* 0x000fc4000801161c */
[----:B------:R-:W-:Y:S02]  /*25d0*/  UIMAD UR9, UR45, UR5, URZ ;  /* 0x000000052d0972a4 */ /* 0x000fe4000f8e02ff */
[----:B------:R-:W-:Y:S02]  /*25e0*/  USEL UR5, UR31, UR13, !UP2 ;  /* 0x0000000d1f057287 */ /* 0x000fe4000d000000 */
[----:B------:R-:W-:Y:S02]  /*25f0*/  UIMAD UR12, UR45, UR8, URZ ;  /* 0x000000082d0c72a4 */ /* 0x000fe4000f8e02ff */
[----:B------:R-:W-:Y:S02]  /*2600*/  UISETP.GE.AND UP0, UPT, UR4, UR9, UPT ;  /* 0x000000090400728c */ /* 0x000fe4000bf06270 */
[----:B------:R-:W-:Y:S02]  /*2610*/  UIMAD.WIDE.U32 UR16, UR4, UR10, URZ ;  /* 0x0000000a041072a5 */ /* 0x000fe4000f8e00ff */
[----:B------:R-:W-:-:S02]  /*2620*/  UISETP.GE.OR UP0, UPT, UR5, UR12, UP0 ;  /* 0x0000000c0500728c */ /* 0x000fc40008706670 */
        /* <DEDUP_REMOVED lines=19> */
.L_x_40:
[----:B------:R-:W2:Y:S02]  /*2760*/  LDCU UR4, c[0x0][0xb30] ;  /* 0x00016600ff0477ac */ /* 0x000ea40008000800 */
[----:B--2---:R-:W-:-:S09]  /*2770*/  UISETP.NE.AND UP0, UPT, UR4, 0x1, UPT ;  /* 0x000000010400788c */ /* 0x004fd2000bf05270 */
        /* <DEDUP_REMOVED lines=18> */
.L_x_41:
[----:B------:R-:W-:Y:S01]  /*28a0*/  VIADD R11, R11, 0x1 ;  /* 0x000000010b0b7836 */ /* 0x000fe20000000000 */
[----:B------:R-:W-:Y:S01]  /*28b0*/  R2UR UR4, R52 ;  /* 0x00000000340472ca */ /* 0x000fe200000e0000 */
[----:B------:R-:W-:Y:S01]  /*28c0*/  UIADD3 UR20, UPT, UPT, UR30, UR63, URZ ;  /* 0x0000003f1e147290 */ /* 0x000fe2000fffe0ff */
[----:B------:R-:W-:Y:S02]  /*28d0*/  PLOP3.LUT P1, PT, PT, PT, PT, 0x80, 0x8 ;  /* 0x000000000008781c */ /* 0x000fe40003f2f070 */
[----:B------:R-:W-:-:S04]  /*28e0*/  ISETP.NE.AND P0, PT, R11, 0x2, PT ;  /* 0x000000020b00780c */ /* 0x000fc80003f05270 */
[----:B-1----:R-:W-:Y:S02]  /*28f0*/  SEL R0, RZ, 0x1, P0 ;  /* 0x00000001ff007807 */ /* 0x002fe40000000000 */
[----:B------:R-:W-:Y:S02]  /*2900*/  SEL R11, R11, RZ, P0 ;  /* 0x000000ff0b0b7207 */ /* 0x000fe40000000000 */
[----:B------:R-:W-:Y:S01]  /*2910*/  LOP3.LUT R10, R10, R0, RZ, 0x3c, !PT ;  /* 0x000000000a0a7212 */ /* 0x000fe200078e3cff */
[----:B------:R-:W-:Y:S01]  /*2920*/  UIADD3 UR24, UPT, UPT, UR31, UR4, URZ ;  /* 0x000000041f187290 */ /* 0x000fe2000fffe0ff */
[----:B------:R-:W-:Y:S11]  /*2930*/  BRA.U UP1, `(.L_x_42) ;  /* 0xfffffff101287547 */ /* 0x000ff6000b83ffff */
[----:B------:R-:W-:Y:S01]  /*2940*/  UIADD3 UR8, UPT, UPT, UR6, 0x20, URZ ;  /* 0x0000002006087890 */ /* 0x000fe2000fffe0ff */
[----:B------:R-:W-:-:S03]  /*2950*/  SHF.L.U32 R2, R12, 0x1f, RZ ;  /* 0x0000001f0c027819 */ /* 0x000fc600000006ff */
[----:B------:R-:W-:-:S09]  /*2960*/  ULEA UR4, UR7, UR8, 0x3 ;  /* 0x0000000807047291 */ /* 0x000fd2000f8e18ff */
[----:B------:R-:W1:Y:S02]  /*2970*/  SYNCS.PHASECHK.TRANS64.TRYWAIT P0, [UR4], R2 ;  /* 0x00000002ff0075a7 */ /* 0x000e640008001104 */
[----:B-1----:R-:W-:Y:S05]  /*2980*/  @!P0 BRA `(.L_x_43) ;  /* 0x0000006400608947 */ /* 0x002fea0003800000 */
.L_x_154:
[----:B------:R-:W-:-:S04]  /*2990*/  UIADD3 UR4, UPT, UPT, UR7, 0x1, URZ ;  /* 0x0000000107047890 */ /* 0x000fc8000fffe0ff */
[----:B------:R-:W-:-:S04]  /*29a0*/  UISETP.NE.AND UP0, UPT, UR4, 0x4, UPT ;  /* 0x000000040400788c */ /* 0x000fc8000bf05270 */
[----:B------:R-:W-:Y:S02]  /*29b0*/  USEL UR6, URZ, 0x1, UP0 ;  /* 0x00000001ff067887 */ /* 0x000fe40008000000 */
[----:B------:R-:W-:-:S04]  /*29c0*/  USEL UR4, UR4, URZ, UP0 ;  /* 0x000000ff04047287 */ /* 0x000fc80008000000 */
[----:B------:R-:W-:Y:S01]  /*29d0*/  ULEA UR5, UR4, UR8, 0x3 ;  /* 0x0000000804057291 */ /* 0x000fe2000f8e18ff */
[----:B-1----:R-:W-:-:S04]  /*29e0*/  LOP3.LUT R2, R12, UR6, RZ, 0x3c, !PT ;  /* 0x000000060c027c12 */ /* 0x002fc8000f8e3cff */
[----:B------:R-:W-:-:S04]  /*29f0*/  SHF.L.U32 R3, R2, 0x1f, RZ ;  /* 0x0000001f02037819 */ /* 0x000fc800000006ff */
[----:B------:R-:W1:Y:S02]  /*2a00*/  SYNCS.PHASECHK.TRANS64.TRYWAIT P0, [UR5], R3 ;  /* 0x00000003ff0075a7 */ /* 0x000e640008001105 */
[----:B-1----:R-:W-:Y:S05]  /*2a10*/  @!P0 BRA `(.L_x_44) ;  /* 0x0000006400548947 */ /* 0x002fea0003800000 */
.L_x_156:
[----:B------:R-:W-:-:S04]  /*2a20*/  UIADD3 UR4, UPT, UPT, UR4, 0x1, URZ ;  /* 0x0000000104047890 */ /* 0x000fc8000fffe0ff */
[----:B------:R-:W-:-:S04]  /*2a30*/  UISETP.NE.AND UP0, UPT, UR4, 0x4, UPT ;  /* 0x000000040400788c */ /* 0x000fc8000bf05270 */
[----:B------:R-:W-:Y:S02]  /*2a40*/  USEL UR6, URZ, 0x1, UP0 ;  /* 0x00000001ff067887 */ /* 0x000fe40008000000 */
[----:B------:R-:W-:-:S04]  /*2a50*/  USEL UR4, UR4, URZ, UP0 ;  /* 0x000000ff04047287 */ /* 0x000fc80008000000 */
[----:B------:R-:W-:Y:S01]  /*2a60*/  ULEA UR5, UR4, UR8, 0x3 ;  /* 0x0000000804057291 */ /* 0x000fe2000f8e18ff */
[----:B------:R-:W-:-:S04]  /*2a70*/  LOP3.LUT R2, R2, UR6, RZ, 0x3c, !PT ;  /* 0x0000000602027c12 */ /* 0x000fc8000f8e3cff */
[----:B-1----:R-:W-:-:S04]  /*2a80*/  SHF.L.U32 R3, R2, 0x1f, RZ ;  /* 0x0000001f02037819 */ /* 0x002fc800000006ff */
[----:B------:R-:W1:Y:S02]  /*2a90*/  SYNCS.PHASECHK.TRANS64.TRYWAIT P0, [UR5], R3 ;  /* 0x00000003ff0075a7 */ /* 0x000e640008001105 */
[----:B-1----:R-:W-:Y:S05]  /*2aa0*/  @!P0 BRA `(.L_x_45) ;  /* 0x0000006400488947 */ /* 0x002fea0003800000 */
.L_x_158:
[----:B------:R-:W-:-:S04]  /*2ab0*/  UIADD3 UR4, UPT, UPT, UR4, 0x1, URZ ;  /* 0x0000000104047890 */ /* 0x000fc8000fffe0ff */
[----:B------:R-:W-:-:S04]  /*2ac0*/  UISETP.NE.AND UP0, UPT, UR4, 0x4, UPT ;  /* 0x000000040400788c */ /* 0x000fc8000bf05270 */
[----:B------:R-:W-:Y:S02]  /*2ad0*/  USEL UR5, URZ, 0x1, UP0 ;  /* 0x00000001ff057887 */ /* 0x000fe40008000000 */
[----:B------:R-:W-:-:S04]  /*2ae0*/  USEL UR4, UR4, URZ, UP0 ;  /* 0x000000ff04047287 */ /* 0x000fc80008000000 */
[----:B------:R-:W-:Y:S01]  /*2af0*/  ULEA UR4, UR4, UR8, 0x3 ;  /* 0x0000000804047291 */ /* 0x000fe2000f8e18ff */
[----:B------:R-:W-:-:S04]  /*2b00*/  LOP3.LUT R2, R2, UR5, RZ, 0x3c, !PT ;  /* 0x0000000502027c12 */ /* 0x000fc8000f8e3cff */
[----:B------:R-:W-:Y:S01]  /*2b10*/  SHF.L.U32 R2, R2, 0x1f, RZ ;  /* 0x0000001f02027819 */ /* 0x000fe200000006ff */
[----:B-1----:R-:W-:-:S07]  /*2b20*/  IMAD.U32 R0, RZ, RZ, UR4 ;  /* 0x00000004ff007e24 */ /* 0x002fce000f8e00ff */
.L_x_46:
[----:B-1----:R1:W2:Y:S02]  /*2b30*/  SYNCS.PHASECHK.TRANS64.TRYWAIT P0, [R0+URZ], R2 ;  /* 0x00000002000075a7 */ /* 0x0022a400080011ff */
[----:B--2---:R-:W-:Y:S05]  /*2b40*/  @!P0 NANOSLEEP.SYNCS 0x989680 ;  /* 0x009896800000895d */ /* 0x004fea0003900000 */
[----:B------:R-:W2:Y:S02]  /*2b50*/  @!P0 SYNCS.PHASECHK.TRANS64 P0, [R0+URZ], R2 ;  /* 0x00000002000085a7 */ /* 0x000ea400080010ff */
[----:B--2---:R-:W-:Y:S05]  /*2b60*/  @P0 EXIT ;  /* 0x000000000000094d */ /* 0x004fea0003800000 */
[----:B------:R-:W-:Y:S05]  /*2b70*/  BRA `(.L_x_46) ;  /* 0xfffffffc00ec7947 */ /* 0x000fea000383ffff */
.L_x_22:
[----:B------:R-:W-:-:S04]  /*2b80*/  UISETP.NE.AND UP0, UPT, UR47, URZ, UPT ;  /* 0x000000ff2f00728c */ /* 0x000fc8000bf05270 */
[----:B------:R-:W-:-:S09]  /*2b90*/  UISETP.NE.OR UP0, UPT, UR23, 0x1, UP0 ;  /* 0x000000011700788c */ /* 0x000fd20008705670 */
[----:B------:R-:W-:Y:S05]  /*2ba0*/  BRA.U UP0, `(.L_x_47) ;  /* 0x0000000500487547 */ /* 0x000fea000b800000 */
[----:B------:R-:W-:Y:S01]  /*2bb0*/  ISETP.GE.U32.AND P2, PT, R0, 0x8, PT ;  /* 0x000000080000780c */ /* 0x000fe20003f46070 */
[----:B------:R-:W-:Y:S01]  /*2bc0*/  IMAD.MOV.U32 R12, RZ, RZ, 0x1 ;  /* 0x00000001ff0c7424 */ /* 0x000fe200078e00ff */
[----:B------:R-:W-:Y:S02]  /*2bd0*/  CS2R R10, SRZ ;  /* 0x00000000000a7805 */ /* 0x000fe4000001ff00 */
[----:B------:R-:W-:Y:S01]  /*2be0*/  CS2R R8, SRZ ;  /* 0x0000000000087805 */ /* 0x000fe2000001ff00 */
[----:B------:R-:W-:Y:S01]  /*2bf0*/  UMOV UR6, 0x400 ;  /* 0x0000040000067882 */ /* 0x000fe20000000000 */
[----:B------:R-:W-:Y:S01]  /*2c00*/  UMOV UR5, URZ ;  /* 0x000000ff00057c82 */ /* 0x000fe20008000000 */
[----:B------:R-:W-:-:S12]  /*2c10*/  ULEA UR6, UR47, UR6, 0x18 ;  /* 0x000000062f067291 */ /* 0x000fd8000f8ec0ff */
.L_x_51:
[----:B------:R-:W-:Y:S02]  /*2c20*/  LEA R2, R8, UR6, 0x3 ;  /* 0x0000000608027c11 */ /* 0x000fe4000f8e18ff */
[----:B------:R-:W-:-:S03]  /*2c30*/  SHF.L.U32 R4, R9, 0x1f, RZ ;  /* 0x0000001f09047819 */ /* 0x000fc600000006ff */
[----:B------:R-:W-:Y:S01]  /*2c40*/  VIADD R5, R2, 0x100 ;  /* 0x0000010002057836 */ /* 0x000fe20000000000 */
[----:B------:R-:W2:Y:S02]  /*2c50*/  SYNCS.PHASECHK.TRANS64.TRYWAIT P0, [R2+URZ+0xf0], R4 ;  /* 0x0000f004020075a7 */ /* 0x000ea400080011ff */
[----:B--2---:R-:W-:Y:S05]  /*2c60*/  @!P0 BRA `(.L_x_48) ;  /* 0x0000006000f08947 */ /* 0x004fea0003800000 */
.L_x_159:
[----:B------:R-:W-:Y:S01]  /*2c70*/  ULEA UR4, UR5, UR6, 0x3 ;  /* 0x0000000605047291 */ /* 0x000fe2000f8e18ff */
[----:B--2---:R-:W-:Y:S01]  /*2c80*/  PRMT R2, RZ, 0x654, R5 ;  /* 0x00000654ff027816 */ /* 0x004fe20000000005 */
[----:B------:R-:W-:Y:S01]  /*2c90*/  @!P2 IMAD.MOV.U32 R4, RZ, RZ, 0x10 ;  /* 0x00000010ff04a424 */ /* 0x000fe200078e00ff */
[----:B------:R-:W-:Y:S01]  /*2ca0*/  SHF.L.U32 R5, R12, 0x1f, RZ ;  /* 0x0000001f0c057819 */ /* 0x000fe200000006ff */
[----:B------:R-:W-:Y:S01]  /*2cb0*/  UIADD3 UR7, UPT, UPT, UR4, 0x90, URZ ;  /* 0x0000009004077890 */ /* 0x000fe2000fffe0ff */
[----:B------:R2:W-:Y:S05]  /*2cc0*/  SYNCS.ARRIVE.TRANS64.RED.A1T0 RZ, [R2+URZ], RZ ;  /* 0x000000ff02ff79a7 */ /* 0x0005ea00081004ff */
[----:B------:R-:W-:Y:S01]  /*2cd0*/  IMAD.U32 R6, RZ, RZ, UR7 ;  /* 0x00000007ff067e24 */ /* 0x000fe2000f8e00ff */
[----:B------:R-:W3:Y:S04]  /*2ce0*/  SYNCS.PHASECHK.TRANS64.TRYWAIT P0, [UR4+0xa0], R5 ;  /* 0x0000a005ff0075a7 */ /* 0x000ee80008001104 */
[----:B------:R-:W-:Y:S01]  /*2cf0*/  PRMT R6, R0, 0x654, R6 ;  /* 0x0000065400067816 */ /* 0x000fe20000000006 */
[----:B--23--:R-:W-:Y:S06]  /*2d00*/  @!P0 BRA `(.L_x_49) ;  /* 0x0000006000dc8947 */ /* 0x00cfec0003800000 */
.L_x_161:
[----:B------:R-:W-:Y:S01]  /*2d10*/  ULEA UR8, UR5, UR6, 0x4 ;  /* 0x0000000605087291 */ /* 0x000fe2000f8e20ff */
[----:B------:R-:W-:Y:S01]  /*2d20*/  SEL R3, R6, R3, !P2 ;  /* 0x0000000306037207 */ /* 0x000fe20005000000 */
[----:B------:R-:W-:Y:S01]  /*2d30*/  UIADD3 UR9, UPT, UPT, UR4, 0x90, URZ ;  /* 0x0000009004097890 */ /* 0x000fe2000fffe0ff */
[----:B--2---:R-:W-:Y:S01]  /*2d40*/  LEA R2, R11, UR6, 0x3 ;  /* 0x000000060b027c11 */ /* 0x004fe2000f8e18ff */
[----:B------:R-:W-:Y:S01]  /*2d50*/  UIADD3 UR8, UPT, UPT, UR8, 0x120, URZ ;  /* 0x0000012008087890 */ /* 0x000fe2000fffe0ff */
[----:B------:R2:W-:Y:S01]  /*2d60*/  @!P2 SYNCS.ARRIVE.TRANS64.RED RZ, [R3+URZ], R4 ;  /* 0x0000000403ffa9a7 */ /* 0x0005e200080004ff */
[----:B------:R-:W-:Y:S01]  /*2d70*/  UIADD3 UR4, UPT, UPT, UR5, 0x1, URZ ;  /* 0x0000000105047890 */ /* 0x000fe2000fffe0ff */
[----:B------:R-:W-:-:S03]  /*2d80*/  VIADD R8, R8, 0x1 ;  /* 0x0000000108087836 */ /* 0x000fc60000000000 */
[----:B------:R-:W-:Y:S02]  /*2d90*/  UISETP.NE.AND UP0, UPT, UR4, 0x2, UPT ;  /* 0x000000020400788c */ /* 0x000fe4000bf05270 */
[----:B------:R-:W-:Y:S01]  /*2da0*/  ISETP.NE.AND P0, PT, R8, 0x2, PT ;  /* 0x000000020800780c */ /* 0x000fe20003f05270 */
[----:B------:R-:W-:Y:S06]  /*2db0*/  UGETNEXTWORKID.BROADCAST [UR8], [UR9] ;  /* 0x00000000080073ca */ /* 0x000fec0008000100 */
[----:B------:R-:W-:Y:S02]  /*2dc0*/  USEL UR7, URZ, 0x1, UP0 ;  /* 0x00000001ff077887 */ /* 0x000fe40008000000 */
[----:B------:R-:W-:-:S04]  /*2dd0*/  USEL UR5, UR4, URZ, UP0 ;  /* 0x000000ff04057287 */ /* 0x000fc80008000000 */
[----:B------:R-:W-:Y:S02]  /*2de0*/  LOP3.LUT R12, R12, UR7, RZ, 0x3c, !PT ;  /* 0x000000070c0c7c12 */ /* 0x000fe4000f8e3cff */
[----:B--2---:R-:W-:-:S04]  /*2df0*/  SHF.L.U32 R4, R10, 0x1f, RZ ;  /* 0x0000001f0a047819 */ /* 0x004fc800000006ff */
[----:B------:R-:W2:Y:S02]  /*2e00*/  SYNCS.PHASECHK.TRANS64.TRYWAIT P1, [R2+URZ+0x90], R4 ;  /* 0x00009004020075a7 */ /* 0x000ea400080211ff */
[----:B--2---:R-:W-:Y:S05]  /*2e10*/  @!P1 BRA `(.L_x_50) ;  /* 0x0000006000b09947 */ /* 0x004fea0003800000 */
.L_x_162:
[C---:B--2---:R-:W-:Y:S01]  /*2e20*/  LEA R4, R11.reuse, UR6, 0x4 ;  /* 0x000000060b047c11 */ /* 0x044fe2000f8e20ff */
[----:B------:R-:W-:Y:S01]  /*2e30*/  VIADD R2, R2, 0xa0 ;  /* 0x000000a002027836 */ /* 0x000fe20000000000 */
[----:B------:R-:W-:Y:S01]  /*2e40*/  SEL R8, R8, RZ, P0 ;  /* 0x000000ff08087207 */ /* 0x000fe20000000000 */
[----:B------:R-:W-:-:S03]  /*2e50*/  VIADD R11, R11, 0x1 ;  /* 0x000000010b0b7836 */ /* 0x000fc60000000000 */
[----:B------:R-:W2:Y:S01]  /*2e60*/  LDS.128 R4, [R4+0x120] ;  /* 0x0001200004047984 */ /* 0x000ea20000000c00 */
[----:B------:R-:W-:Y:S02]  /*2e70*/  PRMT R2, RZ, 0x654, R2 ;  /* 0x00000654ff027816 */ /* 0x000fe40000000002 */
[C---:B------:R-:W-:Y:S01]  /*2e80*/  ISETP.NE.AND P1, PT, R11.reuse, 0x2, PT ;  /* 0x000000020b00780c */ /* 0x040fe20003f25270 */
[----:B------:R-:W-:Y:S01]  /*2e90*/  @!PT LDS RZ, [RZ] ;  /* 0x00000000fffff984 */ /* 0x000fe20000000800 */
[----:B------:R-:W-:Y:S01]  /*2ea0*/  @!PT LDS RZ, [RZ] ;  /* 0x00000000fffff984 */ /* 0x000fe20000000800 */
[----:B------:R-:W-:Y:S01]  /*2eb0*/  @!PT LDS RZ, [RZ] ;  /* 0x00000000fffff984 */ /* 0x000fe20000000800 */
[----:B------:R-:W-:Y:S01]  /*2ec0*/  @!PT LDS RZ, [RZ] ;  /* 0x00000000fffff984 */ /* 0x000fe20000000800 */
[----:B------:R3:W-:Y:S06]  /*2ed0*/  MEMBAR.ALL.CTA ;  /* 0x0000000000007992 */ /* 0x0007ec0000008000 */
[----:B---3--:R-:W3:Y:S01]  /*2ee0*/  FENCE.VIEW.ASYNC.S ;  /* 0x00000000000073c6 */ /* 0x008ee20000000000 */
[----:B------:R-:W-:Y:S01]  /*2ef0*/  SEL R11, R11, RZ, P1 ;  /* 0x000000ff0b0b7207 */ /* 0x000fe20000800000 */
[----:B---3--:R3:W-:Y:S01]  /*2f00*/  SYNCS.ARRIVE.TRANS64.RED.A1T0 RZ, [R2+URZ], RZ ;  /* 0x000000ff02ff79a7 */ /* 0x0087e200081004ff */
[----:B--2---:R-:W-:-:S02]  /*2f10*/  LOP3.LUT P3, RZ, R6, 0x1, RZ, 0xc0, !PT ;  /* 0x0000000106ff7812 */ /* 0x004fc4000786c0ff */
[----:B------:R-:W-:-:S04]  /*2f20*/  SEL R4, RZ, 0x1, P1 ;  /* 0x00000001ff047807 */ /* 0x000fc80000800000 */
[----:B------:R-:W-:Y:S02]  /*2f30*/  LOP3.LUT R10, R10, R4, RZ, 0x3c, !PT ;  /* 0x000000040a0a7212 */ /* 0x000fe400078e3cff */
[----:B---3--:R-:W-:-:S04]  /*2f40*/  SEL R2, RZ, 0x1, P0 ;  /* 0x00000001ff027807 */ /* 0x008fc80000000000 */
[----:B------:R-:W-:Y:S01]  /*2f50*/  LOP3.LUT R9, R9, R2, RZ, 0x3c, !PT ;  /* 0x0000000209097212 */ /* 0x000fe200078e3cff */
[----:B------:R-:W-:Y:S06]  /*2f60*/  @P3 BRA `(.L_x_51) ;  /* 0xfffffffc002c3947 */ /* 0x000fec000383ffff */
[----:B------:R-:W-:Y:S01]  /*2f70*/  ULEA UR4, UR5, UR6, 0x3 ;  /* 0x0000000605047291 */ /* 0x000fe2000f8e18ff */
[----:B------:R-:W-:-:S08]  /*2f80*/  SHF.L.U32 R2, R12, 0x1f, RZ ;  /* 0x0000001f0c027819 */ /* 0x000fd000000006ff */
[----:B------:R-:W2:Y:S02]  /*2f90*/  SYNCS.PHASECHK.TRANS64 P0, [UR4+0xa0], R2 ;  /* 0x0000a002ff0075a7 */ /* 0x000ea40008001004 */
[----:B--2---:R-:W-:Y:S05]  /*2fa0*/  @P0 BRA `(.L_x_52) ;  /* 0x0000000000080947 */ /* 0x004fea0003800000 */
[----:B------:R-:W2:Y:S02]  /*2fb0*/  SYNCS.PHASECHK.TRANS64.TRYWAIT P0, [UR4+0xa0], R2 ;  /* 0x0000a002ff0075a7 */ /* 0x000ea40008001104 */
[----:B--2---:R-:W-:Y:S05]  /*2fc0*/  @!P0 BRA `(.L_x_53) ;  /* 0x0000006000588947 */ /* 0x004fea0003800000 */
.L_x_52:
[----:B------:R-:W-:-:S04]  /*2fd0*/  UIADD3 UR7, UPT, UPT, UR5, 0x1, URZ ;  /* 0x0000000105077890 */ /* 0x000fc8000fffe0ff */
[----:B------:R-:W-:-:S04]  /*2fe0*/  UISETP.NE.AND UP0, UPT, UR7, 0x2, UPT ;  /* 0x000000020700788c */ /* 0x000fc8000bf05270 */
[----:B------:R-:W-:Y:S02]  /*2ff0*/  USEL UR8, URZ, 0x1, UP0 ;  /* 0x00000001ff087887 */ /* 0x000fe40008000000 */
[----:B------:R-:W-:-:S04]  /*3000*/  USEL UR7, UR7, URZ, UP0 ;  /* 0x000000ff07077287 */ /* 0x000fc80008000000 */
[----:B------:R-:W-:Y:S01]  /*3010*/  ULEA UR7, UR7, UR6, 0x3 ;  /* 0x0000000607077291 */ /* 0x000fe2000f8e18ff */
[----:B--2---:R-:W-:-:S04]  /*3020*/  LOP3.LUT R2, R12, UR8, RZ, 0x3c, !PT ;  /* 0x000000080c027c12 */ /* 0x004fc8000f8e3cff */
[----:B------:R-:W-:-:S04]  /*3030*/  SHF.L.U32 R0, R2, 0x1f, RZ ;  /* 0x0000001f02007819 */ /* 0x000fc800000006ff */
[----:B------:R-:W2:Y:S02]  /*3040*/  SYNCS.PHASECHK.TRANS64 P0, [UR7+0xa0], R0 ;  /* 0x0000a000ff0075a7 */ /* 0x000ea40008001007 */
[----:B-12---:R-:W-:Y:S05]  /*3050*/  @P0 EXIT ;  /* 0x000000000000094d */ /* 0x006fea0003800000 */
[----:B------:R-:W-:Y:S02]  /*3060*/  SHF.L.U32 R2, R2, 0x1f, RZ ;  /* 0x0000001f02027819 */ /* 0x000fe400000006ff */
[----:B------:R-:W-:-:S07]  /*3070*/  MOV R0, UR7 ;  /* 0x0000000700007c02 */ /* 0x000fce0008000f00 */
.L_x_54:
[----:B-1----:R1:W2:Y:S02]  /*3080*/  SYNCS.PHASECHK.TRANS64.TRYWAIT P0, [R0+URZ+0xa0], R2 ;  /* 0x0000a002000075a7 */ /* 0x0022a400080011ff */
[----:B--2---:R-:W-:Y:S05]  /*3090*/  @!P0 NANOSLEEP.SYNCS 0x989680 ;  /* 0x009896800000895d */ /* 0x004fea0003900000 */
[----:B------:R-:W2:Y:S02]  /*30a0*/  @!P0 SYNCS.PHASECHK.TRANS64 P0, [R0+URZ+0xa0], R2 ;  /* 0x0000a002000085a7 */ /* 0x000ea400080010ff */
[----:B--2---:R-:W-:Y:S05]  /*30b0*/  @P0 EXIT ;  /* 0x000000000000094d */ /* 0x004fea0003800000 */
[----:B------:R-:W-:Y:S05]  /*30c0*/  BRA `(.L_x_54) ;  /* 0xfffffffc00ec7947 */ /* 0x000fea000383ffff */
.L_x_47:
[----:B------:R-:W-:Y:S05]  /*30d0*/  BRA.U UP5, `(.L_x_55) ;  /* 0x0000001105d47547 */ /* 0x000fea000b800000 */
[----:B------:R-:W-:Y:S01]  /*30e0*/  UMOV UR4, 0x40 ;  /* 0x0000004000047882 */ /* 0x000fe20000000000 */
[----:B------:R-:W-:Y:S01]  /*30f0*/  NOP ;  /* 0x0000000000007918 */ /* 0x000fe20000000000 */
[----:B------:R-:W-:Y:S01]  /*3100*/  ULEA UR5, UR47, UR4, 0x18 ;  /* 0x000000042f057291 */ /* 0x000fe2000f8ec0ff */
[----:B------:R-:W-:Y:S02]  /*3110*/  UMOV UR6, 0x400 ;  /* 0x0000040000067882 */ /* 0x000fe40000000000 */
[----:B------:R-:W-:-:S06]  /*3120*/  ULEA UR6, UR47, UR6, 0x18 ;  /* 0x000000062f067291 */ /* 0x000fcc000f8ec0ff */
[----:B------:R-:W2:Y:S02]  /*3130*/  LDS.U8 R0, [UR5+0x1c] ;  /* 0x00001c05ff007984 */ /* 0x000ea40008000000 */
[----:B--2---:R-:W-:-:S13]  /*3140*/  ISETP.NE.AND P0, PT, R0, RZ, PT ;  /* 0x000000ff0000720c */ /* 0x004fda0003f05270 */
[----:B------:R-:W-:Y:S05]  /*3150*/  @P0 BRA `(.L_x_56) ;  /* 0x0000000400080947 */ /* 0x000fea0003800000 */
[----:B------:R-:W-:Y:S02]  /*3160*/  UISETP.NE.U32.AND UP1, UPT, UR48, 0x1, UPT ;  /* 0x000000013000788c */ /* 0x000fe4000bf25070 */
[----:B------:R-:W-:-:S07]  /*3170*/  UIADD3 UR7, UPT, UPT, UR5, 0x8, URZ ;  /* 0x0000000805077890 */ /* 0x000fce000fffe0ff */
[----:B------:R-:W-:Y:S05]  /*3180*/  BRA.U !UP1, `(.L_x_57) ;  /* 0x00000001099c7547 */ /* 0x000fea000b800000 */
[----:B------:R-:W-:Y:S01]  /*3190*/  ELECT P0, URZ, PT ;  /* 0x0000000000ff782f */ /* 0x000fe20003800000 */
[----:B------:R-:W-:-:S12]  /*31a0*/  BSSY B0, `(.L_x_57) ;  /* 0x0000025000007945 */ /* 0x000fd80003800000 */
[----:B------:R-:W-:Y:S05]  /*31b0*/  @!P0 BRA `(.L_x_58) ;  /* 0x00000000008c8947 */ /* 0x000fea0003800000 */
[----:B------:R-:W-:-:S05]  /*31c0*/  UMOV UR4, 0x10 ;  /* 0x0000001000047882 */ /* 0x000fca0000000000 */
[----:B------:R-:W-:Y:S04]  /*31d0*/  DEPBAR.LE SB2, 0x36 ;  /* 0x0000ad800000791a */ /* 0x000fe80000000000 */
[----:B------:R-:W2:Y:S02]  /*31e0*/  UTCATOMSWS.2CTA.FIND_AND_SET.ALIGN UP0, UR4, UR4 ;  /* 0x00000004000475e3 */ /* 0x000ea40008200800 */
[----:B--2---:R-:W-:Y:S01]  /*31f0*/  MOV R10, UR4 ;  /* 0x00000004000a7c02 */ /* 0x004fe20008000f00 */
[----:B------:R-:W-:Y:S06]  /*3200*/  BRA.U UP0, `(.L_x_59) ;  /* 0x0000000100187547 */ /* 0x000fec000b800000 */
.L_x_60:
[----:B------:R-:W-:Y:S05]  /*3210*/  NANOSLEEP 0x64 ;  /* 0x000000640000795d */ /* 0x000fea0003800000 */
[----:B------:R-:W-:-:S05]  /*3220*/  UMOV UR4, 0x10 ;  /* 0x0000001000047882 */ /* 0x000fca0000000000 */
[----:B------:R-:W-:Y:S04]  /*3230*/  DEPBAR.LE SB2, 0x36 ;  /* 0x0000ad800000791a */ /* 0x000fe80000000000 */
[----:B------:R-:W2:Y:S02]  /*3240*/  UTCATOMSWS.2CTA.FIND_AND_SET.ALIGN UP0, UR4, UR4 ;  /* 0x00000004000475e3 */ /* 0x000ea40008200800 */
[----:B--2---:R-:W-:Y:S01]  /*3250*/  MOV R10, UR4 ;  /* 0x00000004000a7c02 */ /* 0x004fe20008000f00 */
[----:B------:R-:W-:Y:S05]  /*3260*/  BRA.U !UP0, `(.L_x_60) ;  /* 0xfffffffd08e87547 */ /* 0x000fea000b83ffff */
.L_x_59:
[----:B------:R-:W2:Y:S01]  /*3270*/  LDS R6, [UR5+0x10] ;  /* 0x00001005ff067984 */ /* 0x000ea20008000800 */
[----:B------:R-:W-:Y:S01]  /*3280*/  IMAD.U32 R0, RZ, RZ, UR6 ;  /* 0x00000006ff007e24 */ /* 0x000fe2000f8e00ff */
[----:B------:R-:W-:-:S03]  /*3290*/  MOV R4, UR49 ;  /* 0x0000003100047c02 */ /* 0x000fc60008000f00 */
[----:B------:R-:W-:Y:S01]  /*32a0*/  VIADD R0, R0, 0x140 ;  /* 0x0000014000007836 */ /* 0x000fe20000000000 */
[----:B--2---:R-:W-:-:S04]  /*32b0*/  SHF.L.U32 R6, R6, 0x1f, RZ ;  /* 0x0000001f06067819 */ /* 0x004fc800000006ff */
[----:B------:R-:W2:Y:S02]  /*32c0*/  SYNCS.PHASECHK.TRANS64.TRYWAIT P0, [UR5+0x8], R6 ;  /* 0x00000806ff0075a7 */ /* 0x000ea40008001105 */
[----:B--2---:R-:W-:Y:S05]  /*32d0*/  @P0 BRA `(.L_x_61) ;  /* 0x0000000000080947 */ /* 0x004fea0003800000 */
[----:B------:R-:W2:Y:S02]  /*32e0*/  SYNCS.PHASECHK.TRANS64.TRYWAIT P0, [UR5+0x8], R6 ;  /* 0x00000806ff0075a7 */ /* 0x000ea40008001105 */
[----:B--2---:R-:W-:Y:S05]  /*32f0*/  @!P0 BRA `(.L_x_62) ;  /* 0x0000005c00a48947 */ /* 0x004fea0003800000 */
.L_x_61:
[----:B------:R-:W-:Y:S01]  /*3300*/  PRMT R4, R4, 0x654, R0 ;  /* 0x0000065404047816 */ /* 0x000fe20000000000 */
[----:B------:R-:W-:Y:S01]  /*3310*/  HFMA2 R0, -RZ, RZ, 0, 5.9604644775390625e-08 ;  /* 0x00000001ff007431 */ /* 0x000fe200000001ff */
[----:B------:R-:W-:Y:S01]  /*3320*/  UPRMT UR4, UR49, 0x654, UR7 ;  /* 0x0000065431047896 */ /* 0x000fe20008000007 */
[----:B------:R-:W-:Y:S02]  /*3330*/  IMAD.MOV.U32 R8, RZ, RZ, 0xffff ;  /* 0x0000ffffff087424 */ /* 0x000fe400078e00ff */
[----:B--2---:R-:W-:Y:S02]  /*3340*/  IMAD.MOV.U32 R6, RZ, RZ, 0x4 ;  /* 0x00000004ff067424 */ /* 0x004fe400078e00ff */
[----:B------:R-:W-:Y:S01]  /*3350*/  IMAD.SHL.U32 R9, R10, 0x20, RZ ;  /* 0x000000200a097824 */ /* 0x000fe200078e00ff */
[----:B------:R-:W-:Y:S02]  /*3360*/  MOV R5, UR4 ;  /* 0x0000000400057c02 */ /* 0x000fe40008000f00 */
[-C--:B------:R-:W-:Y:S01]  /*3370*/  SHF.L.U32 R8, R8, R10.reuse, RZ ;  /* 0x0000000a08087219 */ /* 0x080fe200000006ff */
[----:B------:R2:W-:Y:S01]  /*3380*/  SYNCS.ARRIVE.TRANS64.RED RZ, [UR4], R6 ;  /* 0x00000006ffff79a7 */ /* 0x0005e20008000404 */
[----:B------:R-:W-:Y:S01]  /*3390*/  SHF.L.U32 R7, R0, R10, RZ ;  /* 0x0000000a00077219 */ /* 0x000fe200000006ff */
[----:B------:R2:W-:Y:S04]  /*33a0*/  STS [UR6+0x140], R9 ;  /* 0x00014009ff007988 */ /* 0x0005e80008000806 */
[----:B------:R2:W-:Y:S04]  /*33b0*/  STAS [R4.64], R10 ;  /* 0x0000000a04007dbd */ /* 0x0005e8000c0008ff */
[----:B------:R2:W-:Y:S04]  /*33c0*/  ATOMS.OR RZ, [UR5+0x14], R8 ;  /* 0x00001408ffff798c */ /* 0x0005e8000b000005 */
[----:B------:R2:W-:Y:S04]  /*33d0*/  ATOMS.OR RZ, [UR5+0x18], R7 ;  /* 0x00001807ffff798c */ /* 0x0005e8000b000005 */
[----:B------:R2:W-:Y:S02]  /*33e0*/  ATOMS.XOR RZ, [UR5+0x10], R0 ;  /* 0x00001000ffff798c */ /* 0x0005e4000b800005 */
.L_x_58:
[----:B-1----:R-:W-:Y:S05]  /*33f0*/  BSYNC B0 ;  /* 0x0000000000007941 */ /* 0x002fea0003800000 */
.L_x_57:
[----:B------:R-:W-:Y:S05]  /*3400*/  BRA.U UP1, `(.L_x_63) ;  /* 0x00000001016c7547 */ /* 0x000fea000b800000 */
[----:B------:R-:W-:-:S03]  /*3410*/  UMOV UR4, 0xffffffff ;  /* 0xffffffff00047882 */ /* 0x000fc60000000000 */
[----:B------:R-:W-:Y:S05]  /*3420*/  BRA.DIV UR4, `(.L_x_64) ;  /* 0x0000005e04707947 */ /* 0x000fea000b800000 */
[----:B------:R-:W-:-:S13]  /*3430*/  ELECT P6, URZ, PT ;  /* 0x0000000000ff782f */ /* 0x000fda00038c0000 */
.L_x_166:
[----:B------:R-:W-:Y:S05]  /*3440*/  @!P6 BRA `(.L_x_63) ;  /* 0x00000000005ce947 */ /* 0x000fea0003800000 */
[----:B--2---:R-:W2:Y:S02]  /*3450*/  LDS R4, [UR5+0x10] ;  /* 0x00001005ff047984 */ /* 0x004ea40008000800 */
[----:B--2---:R-:W-:-:S04]  /*3460*/  SHF.L.U32 R4, R4, 0x1f, RZ ;  /* 0x0000001f04047819 */ /* 0x004fc800000006ff */
[----:B------:R-:W2:Y:S02]  /*3470*/  SYNCS.PHASECHK.TRANS64.TRYWAIT P0, [UR5+0x8], R4 ;  /* 0x00000804ff0075a7 */ /* 0x000ea40008001105 */
[----:B--2---:R-:W-:Y:S05]  /*3480*/  @P0 BRA `(.L_x_65) ;  /* 0x0000000000080947 */ /* 0x004fea0003800000 */
[----:B------:R-:W2:Y:S02]  /*3490*/  SYNCS.PHASECHK.TRANS64.TRYWAIT P0, [UR5+0x8], R4 ;  /* 0x00000804ff0075a7 */ /* 0x000ea40008001105 */
[----:B--2---:R-:W-:Y:S05]  /*34a0*/  @!P0 BRA `(.L_x_66) ;  /* 0x0000005c00708947 */ /* 0x004fea0003800000 */
.L_x_65:
[----:B------:R-:W3:Y:S01]  /*34b0*/  LDS R6, [UR6+0x140] ;  /* 0x00014006ff067984 */ /* 0x000ee20008000800 */
[----:B--2---:R-:W-:Y:S02]  /*34c0*/  HFMA2 R0, -RZ, RZ, 0, 5.9604644775390625e-08 ;  /* 0x00000001ff007431 */ /* 0x004fe400000001ff */
[----:B------:R-:W-:Y:S01]  /*34d0*/  IMAD.MOV.U32 R4, RZ, RZ, 0xffff ;  /* 0x0000ffffff047424 */ /* 0x000fe200078e00ff */
[----:B------:R-:W-:Y:S01]  /*34e0*/  UPRMT UR4, UR49, 0x654, UR7 ;  /* 0x0000065431047896 */ /* 0x000fe20008000007 */
[----:B---3--:R-:W-:-:S03]  /*34f0*/  IMAD.SHL.U32 R5, R6, 0x20, RZ ;  /* 0x0000002006057824 */ /* 0x008fc600078e00ff */
[-C--:B------:R-:W-:Y:S02]  /*3500*/  SHF.L.U32 R4, R4, R6.reuse, RZ ;  /* 0x0000000604047219 */ /* 0x080fe400000006ff */
[----:B------:R-:W-:Y:S01]  /*3510*/  SHF.L.U32 R6, R0, R6, RZ ;  /* 0x0000000600067219 */ /* 0x000fe200000006ff */
[----:B------:R3:W-:Y:S04]  /*3520*/  STS [UR6+0x140], R5 ;  /* 0x00014005ff007988 */ /* 0x0007e80008000806 */
[----:B------:R3:W-:Y:S04]  /*3530*/  ATOMS.OR RZ, [UR5+0x14], R4 ;  /* 0x00001404ffff798c */ /* 0x0007e8000b000005 */
[----:B------:R3:W-:Y:S01]  /*3540*/  ATOMS.OR RZ, [UR5+0x18], R6 ;  /* 0x00001806ffff798c */ /* 0x0007e2000b000005 */
[----:B------:R-:W-:Y:S03]  /*3550*/  SYNCS.ARRIVE.TRANS64.RED.A1T0 RZ, [UR4], RZ ;  /* 0x000000ffffff79a7 */ /* 0x000fe60008100404 */
[----:B------:R3:W-:Y:S01]  /*3560*/  ATOMS.XOR RZ, [UR5+0x10], R0 ;  /* 0x00001000ffff798c */ /* 0x0007e2000b800005 */
[----:B------:R-:W-:Y:S05]  /*3570*/  BRA `(.L_x_63) ;  /* 0x0000000000107947 */ /* 0x000fea0003800000 */
.L_x_56:
[----:B------:R-:W-:Y:S02]  /*3580*/  MOV R0, 0xffffffff ;  /* 0xffffffff00007802 */ /* 0x000fe40000000f00 */
[----:B------:R-:W-:-:S03]  /*3590*/  MOV R4, 0x35c0 ;  /* 0x000035c000047802 */ /* 0x000fc60000000f00 */
[----:B------:R2:W-:Y:S04]  /*35a0*/  STS [UR6+0x140], R0 ;  /* 0x00014000ff007988 */ /* 0x0005e80008000806 */
[----:B-12--5:R-:W-:Y:S05]  /*35b0*/  CALL.REL.NOINC `($__internal_1_$__cuda_sm10x_tcgen05_guardrail_trap_phase_invalid_during_alloc) ;  /* 0x0000006400447944 */ /* 0x026fea0003c00000 */
.L_x_63:
[----:B------:R-:W-:Y:S05]  /*35c0*/  WARPSYNC.ALL ;  /* 0x0000000000007948 */ /* 0x000fea0003800000 */
[----:B------:R-:W4:Y:S01]  /*35d0*/  S2UR UR4, SR_CgaCtaId ;  /* 0x00000000000479c3 */ /* 0x000f220000008800 */
[----:B------:R-:W-:Y:S01]  /*35e0*/  UMOV UR26, 0x400 ;  /* 0x00000400001a7882 */ /* 0x000fe20000000000 */
[----:B------:R-:W-:-:S06]  /*35f0*/  NOP ;  /* 0x0000000000007918 */ /* 0x000fcc0000000000 */
[----:B------:R-:W-:Y:S06]  /*3600*/  BAR.ARV 0x6, 0xa0 ;  /* 0x0182800000007b1d */ /* 0x000fec0000002000 */
[----:B------:R-:W1:Y:S01]  /*3610*/  LDCU UR6, c[0x0][0x38c] ;  /* 0x00007180ff0677ac */ /* 0x000e620008000800 */
[----:B------:R-:W-:Y:S01]  /*3620*/  LOP3.LUT R3, R3, 0xffff, RZ, 0xc0, !PT ;  /* 0x0000ffff03037812 */ /* 0x000fe200078ec0ff */
[----:B--2---:R-:W-:Y:S01]  /*3630*/  IMAD.MOV.U32 R9, RZ, RZ, 0x1 ;  /* 0x00000001ff097424 */ /* 0x004fe200078e00ff */
[----:B------:R-:W-:Y:S01]  /*3640*/  LOP3.LUT R2, R2, 0xffff, RZ, 0xc0, !PT ;  /* 0x0000ffff02027812 */ /* 0x000fe200078ec0ff */
[----:B------:R-:W-:Y:S01]  /*3650*/  IMAD.MOV.U32 R8, RZ, RZ, RZ ;  /* 0x000000ffff087224 */ /* 0x000fe200078e00ff */
[----:B------:R-:W-:Y:S01]  /*3660*/  R2UR UR28, R3 ;  /* 0x00000000031c72ca */ /* 0x000fe200000e0000 */
[----:B------:R-:W-:Y:S01]  /*3670*/  UMOV UR32, URZ ;  /* 0x000000ff00207c82 */ /* 0x000fe20008000000 */
[----:B------:R-:W-:-:S02]  /*3680*/  R2UR UR42, R2 ;  /* 0x00000000022a72ca */ /* 0x000fc400000e0000 */
[----:B------:R-:W-:Y:S01]  /*3690*/  CS2R R2, SRZ ;  /* 0x0000000000027805 */ /* 0x000fe2000001ff00 */
[----:B------:R-:W-:Y:S01]  /*36a0*/  UMOV UR23, URZ ;  /* 0x000000ff00177c82 */ /* 0x000fe20008000000 */
[----:B----4-:R-:W-:Y:S01]  /*36b0*/  ULEA UR26, UR4, UR26, 0x18 ;  /* 0x0000001a041a7291 */ /* 0x010fe2000f8ec0ff */
[----:B------:R-:W-:Y:S01]  /*36c0*/  UMOV UR22, URZ ;  /* 0x000000ff00167c82 */ /* 0x000fe20008000000 */
[----:B------:R-:W-:Y:S02]  /*36d0*/  UISETP.NE.AND UP3, UPT, UR48, URZ, UPT ;  /* 0x000000ff3000728c */ /* 0x000fe4000bf65270 */
[----:B------:R-:W-:Y:S02]  /*36e0*/  UIADD3 UR4, UPT, UPT, UR26, 0x4300, URZ ;  /* 0x000043001a047890 */ /* 0x000fe4000fffe0ff */
[----:B------:R-:W-:-:S03]  /*36f0*/  UIADD3 UR5, UPT, UPT, UR26, 0xc300, URZ ;  /* 0x0000c3001a057890 */ /* 0x000fc6000fffe0ff */
[----:B---3--:R-:W2:Y:S01]  /*3700*/  LDS R0, [UR26+0x140] ;  /* 0x0001401aff007984 */ /* 0x008ea20008000800 */
[----:B-1----:R-:W-:Y:S02]  /*3710*/  UIADD3 UR6, UPT, UPT, UR6, 0x3f, URZ ;  /* 0x0000003f06067890 */ /* 0x002fe4000fffe0ff */
[----:B------:R-:W-:Y:S02]  /*3720*/  USHF.R.U32.HI UR4, URZ, 0x4, UR4 ;  /* 0x00000004ff047899 */ /* 0x000fe40008011604 */
[----:B------:R-:W-:Y:S02]  /*3730*/  USHF.R.S32.HI UR33, URZ, 0x1f, UR6 ;  /* 0x0000001fff217899 */ /* 0x000fe40008011406 */
[----:B------:R-:W-:Y:S02]  /*3740*/  USHF.R.U32.HI UR5, URZ, 0x4, UR5 ;  /* 0x00000004ff057899 */ /* 0x000fe40008011605 */
[----:B------:R-:W-:Y:S02]  /*3750*/  ULEA.HI UR33, UR33, UR6, URZ, 0x6 ;  /* 0x0000000621217291 */ /* 0x000fe4000f8f30ff */
[----:B------:R-:W-:-:S02]  /*3760*/  ULOP3.LUT UR29, UR4, 0x3fff, URZ, 0xc0, !UPT ;  /* 0x00003fff041d7892 */ /* 0x000fc4000f8ec0ff */
[----:B------:R-:W-:Y:S01]  /*3770*/  USHF.R.S32.HI UR33, URZ, 0x6, UR33 ;  /* 0x00000006ff217899 */ /* 0x000fe20008011421 */
[----:B------:R-:W-:Y:S01]  /*3780*/  UMOV UR40, 0x0 ;  /* 0x0000000000287882 */ /* 0x000fe20000000000 */
[----:B------:R-:W-:Y:S02]  /*3790*/  UMOV UR41, 0x8210010 ;  /* 0x0821001000297882 */ /* 0x000fe40000000000 */
[----:B------:R-:W-:Y:S02]  /*37a0*/  UISETP.LT.AND UP0, UPT, UR33, 0x1, UPT ;  /* 0x000000012100788c */ /* 0x000fe4000bf01270 */
[----:B------:R-:W-:Y:S02]  /*37b0*/  ULOP3.LUT UR30, UR5, 0x3fff, URZ, 0xc0, !UPT ;  /* 0x00003fff051e7892 */ /* 0x000fe4000f8ec0ff */
[----:B------:R-:W-:Y:S02]  /*37c0*/  ULOP3.LUT UR29, UR29, 0x10000, URZ, 0xfc, !UPT ;  /* 0x000100001d1d7892 */ /* 0x000fe4000f8efcff */
[----:B------:R-:W-:Y:S01]  /*37d0*/  USEL UR43, UR33, 0x1, !UP0 ;  /* 0x00000001212b7887 */ /* 0x000fe2000c000000 */
[----:B------:R-:W-:Y:S01]  /*37e0*/  UMOV UR38, 0x0 ;  /* 0x0000000000267882 */ /* 0x000fe20000000000 */
[----:B------:R-:W-:Y:S01]  /*37f0*/  UMOV UR39, 0x8210010 ;  /* 0x0821001000277882 */ /* 0x000fe20000000000 */
[----:B------:R-:W-:Y:S01]  /*3800*/  UMOV UR36, 0x0 ;  /* 0x0000000000247882 */ /* 0x000fe20000000000 */
[----:B------:R-:W-:Y:S01]  /*3810*/  UMOV UR37, 0x8210010 ;  /* 0x0821001000257882 */ /* 0x000fe20000000000 */
[----:B------:R-:W-:Y:S01]  /*3820*/  UMOV UR34, 0x0 ;  /* 0x0000000000227882 */ /* 0x000fe20000000000 */
[----:B------:R-:W-:Y:S01]  /*3830*/  UMOV UR35, 0x8210010 ;  /* 0x0821001000237882 */ /* 0x000fe20000000000 */
[----:B--2---:R-:W-:-:S15]  /*3840*/  R2UR UR44, R0 ;  /* 0x00000000002c72ca */ /* 0x004fde00000e0000 */
.L_x_74:
[C---:B------:R-:W-:Y:S02]  /*3850*/  LEA R0, R8.reuse, UR26, 0x3 ;  /* 0x0000001a08007c11 */ /* 0x040fe4000f8e18ff */
[----:B------:R-:W-:Y:S02]  /*3860*/  SHF.L.U32 R4, R3, 0x1f, RZ ;  /* 0x0000001f03047819 */ /* 0x000fe400000006ff */
[----:B------:R-:W-:Y:S02]  /*3870*/  LEA R5, R8, UR26, 0x4 ;  /* 0x0000001a08057c11 */ /* 0x000fe4000f8e20ff */
[----:B------:R-:W1:Y:S02]  /*3880*/  SYNCS.PHASECHK.TRANS64.TRYWAIT P0, [R0+URZ+0x90], R4 ;  /* 0x00009004000075a7 */ /* 0x000e6400080011ff */
[----:B-1-3--:R-:W-:Y:S05]  /*3890*/  @!P0 BRA `(.L_x_67) ;  /* 0x00000058008c8947 */ /* 0x00afea0003800000 */
.L_x_167:
[----:B-1----:R-:W1:Y:S01]  /*38a0*/  LDS.128 R4, [R5+0x120] ;  /* 0x0001200005047984 */ /* 0x002e620000000c00 */
[----:B------:R-:W-:Y:S02]  /*38b0*/  VIADD R0, R0, 0xa0 ;  /* 0x000000a000007836 */ /* 0x000fe40000000000 */
[----:B------:R-:W-:Y:S01]  /*38c0*/  VIADD R8, R8, 0x1 ;  /* 0x0000000108087836 */ /* 0x000fe20000000000 */
[----:B------:R-:W-:Y:S01]  /*38d0*/  @!PT LDS RZ, [RZ] ;  /* 0x00000000fffff984 */ /* 0x000fe20000000800 */
[----:B------:R-:W-:Y:S01]  /*38e0*/  @!PT LDS RZ, [RZ] ;  /* 0x00000000fffff984 */ /* 0x000fe20000000800 */
[----:B------:R-:W-:Y:S01]  /*38f0*/  @!PT LDS RZ, [RZ] ;  /* 0x00000000fffff984 */ /* 0x000fe20000000800 */
[----:B------:R-:W-:Y:S01]  /*3900*/  @!PT LDS RZ, [RZ] ;  /* 0x00000000fffff984 */ /* 0x000fe20000000800 */
[----:B------:R2:W-:Y:S06]  /*3910*/  MEMBAR.ALL.CTA ;  /* 0x0000000000007992 */ /* 0x0005ec0000008000 */
[----:B--2---:R-:W2:Y:S01]  /*3920*/  FENCE.VIEW.ASYNC.S ;  /* 0x00000000000073c6 */ /* 0x004ea20000000000 */
[----:B------:R-:W-:-:S04]  /*3930*/  PRMT R0, RZ, 0x654, R0 ;  /* 0x00000654ff007816 */ /* 0x000fc80000000000 */
[----:B--2---:R2:W-:Y:S01]  /*3940*/  SYNCS.ARRIVE.TRANS64.RED.A1T0 RZ, [R0+URZ], RZ ;  /* 0x000000ff00ff79a7 */ /* 0x0045e200081004ff */
[----:B-1----:R-:W-:Y:S01]  /*3950*/  LOP3.LUT P1, RZ, R6, 0x1, RZ, 0xc0, !PT ;  /* 0x0000000106ff7812 */ /* 0x002fe2000782c0ff */
[----:B--2---:R-:W-:-:S12]  /*3960*/  BRA.U UP3, `(.L_x_68) ;  /* 0x0000000503087547 */ /* 0x004fd8000b800000 */
[----:B------:R-:W1:Y:S01]  /*3970*/  LDCU UR4, c[0x0][0x38c] ;  /* 0x00007180ff0477ac */ /* 0x000e620008000800 */
[----:B------:R-:W-:Y:S02]  /*3980*/  PLOP3.LUT P2, PT, PT, PT, PT, 0x80, 0x8 ;  /* 0x000000000008781c */ /* 0x000fe40003f4f070 */
[----:B------:R-:W-:Y:S01]  /*3990*/  SHF.L.U32 R4, R9, 0x1f, RZ ;  /* 0x0000001f09047819 */ /* 0x000fe200000006ff */
[----:B------:R-:W-:Y:S02]  /*39a0*/  ULEA UR31, UR32, UR26, 0x3 ;  /* 0x0000001a201f7291 */ /* 0x000fe4000f8e18ff */
[----:B------:R-:W-:Y:S02]  /*39b0*/  ULEA UR11, UR32, UR44, 0x6 ;  /* 0x0000002c200b7291 */ /* 0x000fe4000f8e30ff */
[----:B-1----:R-:W-:-:S06]  /*39c0*/  UISETP.GE.AND UP0, UPT, UR4, 0x1, UPT ;  /* 0x000000010400788c */ /* 0x002fcc000bf06270 */
[----:B------:R-:W-:-:S05]  /*39d0*/  PLOP3.LUT P0, PT, PT, PT, UP0, 0x80, 0x8 ;  /* 0x000000000008781c */ /* 0x000fca0003f0f008 */
[----:B------:R-:W-:-:S08]  /*39e0*/  @UP0 ULEA UR4, UR23, UR26, 0x3 ;  /* 0x0000001a17040291 */ /* 0x000fd0000f8e18ff */
[----:B------:R-:W-:-:S04]  /*39f0*/  @P0 SHF.L.U32 R0, R2, 0x1f, RZ ;  /* 0x0000001f02000819 */ /* 0x000fc800000006ff */
[----:B------:R1:W2:Y:S01]  /*3a00*/  @P0 SYNCS.PHASECHK.TRANS64.TRYWAIT P2, [UR4], R0 ;  /* 0x00000000ff0005a7 */ /* 0x0002a20008041104 */
[----:B------:R-:W3:Y:S02]  /*3a10*/  SYNCS.PHASECHK.TRANS64.TRYWAIT P0, [UR31+0xd0], R4 ;  /* 0x0000d004ff0075a7 */ /* 0x000ee4000800111f */
[----:B-123--:R-:W-:Y:S05]  /*3a20*/  @!P0 BRA `(.L_x_69) ;  /* 0x00000058003c8947 */ /* 0x00efea0003800000 */
.L_x_169:
[----:B------:R-:W-:Y:S01]  /*3a30*/  UMOV UR27, UR22 ;  /* 0x00000016001b7c82 */ /* 0x000fe20008000000 */
[----:B------:R-:W-:Y:S05]  /*3a40*/  BRA.U !UP0, `(.L_x_70) ;  /* 0x0000000108c07547 */ /* 0x000fea000b800000 */
[----:B------:R-:W-:Y:S02]  /*3a50*/  UIADD3 UR27, UPT, UPT, UR43, UR22, URZ ;  /* 0x000000162b1b7290 */ /* 0x000fe4000fffe0ff */
[----:B------:R-:W-:Y:S01]  /*3a60*/  UPLOP3.LUT UP2, UPT, UPT, UPT, UPT, 0x40, 0x4 ;  /* 0x000000000004789c */ /* 0x000fe20003f4e870 */
[----:B------:R-:W-:Y:S01]  /*3a70*/  UMOV UR24, UR33 ;  /* 0x0000002100187c82 */ /* 0x000fe20008000000 */
[----:B------:R-:W-:-:S09]  /*3a80*/  UMOV UR10, UR23 ;  /* 0x00000017000a7c82 */ /* 0x000fd20008000000 */
.L_x_73:
[----:B--2---:R-:W-:Y:S01]  /*3a90*/  ULEA UR5, UR10, UR26, 0x3 ;  /* 0x0000001a0a057291 */ /* 0x004fe2000f8e18ff */
[----:B---3--:R-:W-:Y:S11]  /*3aa0*/  @P2 BRA `(.L_x_71) ;  /* 0x00000000000c2947 */ /* 0x008ff60003800000 */
[----:B-1----:R-:W-:Y:S04]  /*3ab0*/  SHF.L.U32 R4, R2, 0x1f, RZ ;  /* 0x0000001f02047819 */ /* 0x002fe800000006ff */
[----:B------:R-:W1:Y:S02]  /*3ac0*/  SYNCS.PHASECHK.TRANS64.TRYWAIT P0, [UR5], R4 ;  /* 0x00000004ff0075a7 */ /* 0x000e640008001105 */
[----:B-1----:R-:W-:Y:S05]  /*3ad0*/  @!P0 BRA `(.L_x_72) ;  /* 0x0000005800288947 */ /* 0x002fea0003800000 */
.L_x_71:
[----:B------:R-:W-:Y:S01]  /*3ae0*/  UISETP.NE.AND UP0, UPT, UR24, 0x1, UPT ;  /* 0x000000011800788c */ /* 0x000fe2000bf05270 */
[----:B------:R-:W-:Y:S01]  /*3af0*/  PLOP3.LUT P2, PT, PT, PT, PT, 0x80, 0x8 ;  /* 0x000000000008781c */ /* 0x000fe20003f4f070 */
[----:B------:R-:W-:Y:S02]  /*3b00*/  UIADD3 UR4, UPT, UPT, UR10, 0x1, URZ ;  /* 0x000000010a047890 */ /* 0x000fe4000fffe0ff */
[----:B------:R-:W-:Y:S02]  /*3b10*/  UIADD3 UR25, UPT, UPT, UR5, 0x20, URZ ;  /* 0x0000002005197890 */ /* 0x000fe4000fffe0ff */
[----:B------:R-:W-:Y:S01]  /*3b20*/  UISETP.NE.AND UP1, UPT, UR4, 0x4, UPT ;  /* 0x000000040400788c */ /* 0x000fe2000bf25270 */
[----:B------:R-:W-:Y:S01]  /*3b30*/  PLOP3.LUT P0, PT, PT, PT, UP0, 0x80, 0x8 ;  /* 0x000000000008781c */ /* 0x000fe20003f0f008 */
[----:B------:R-:W-:Y:S02]  /*3b40*/  UIADD3 UR22, UPT, UPT, UR22, 0x1, URZ ;  /* 0x0000000116167890 */ /* 0x000fe4000fffe0ff */
[----:B------:R-:W-:Y:S02]  /*3b50*/  USEL UR6, URZ, 0x1, UP1 ;  /* 0x00000001ff067887 */ /* 0x000fe40008800000 */
[----:B------:R-:W-:Y:S02]  /*3b60*/  USEL UR23, UR4, URZ, UP1 ;  /* 0x000000ff04177287 */ /* 0x000fe40008800000 */
[----:B------:R-:W-:Y:S02]  /*3b70*/  UIADD3 UR24, UPT, UPT, UR24, -0x1, URZ ;  /* 0xffffffff18187890 */ /* 0x000fe4000fffe0ff */
[----:B------:R-:W-:Y:S01]  /*3b80*/  @UP0 ULEA UR4, UR23, UR26, 0x3 ;  /* 0x0000001a17040291 */ /* 0x000fe2000f8e18ff */
[----:B------:R-:W-:Y:S01]  /*3b90*/  LOP3.LUT R2, R2, UR6, RZ, 0x3c, !PT ;  /* 0x0000000602027c12 */ /* 0x000fe2000f8e3cff */
[----:B------:R-:W-:Y:S02]  /*3ba0*/  ULEA UR6, UR10, UR30, 0x9 ;  /* 0x0000001e0a067291 */ /* 0x000fe4000f8e48ff */
[----:B------:R-:W-:Y:S01]  /*3bb0*/  UISETP.NE.AND UP0, UPT, UR22, UR27, UPT ;  /* 0x0000001b1600728c */ /* 0x000fe2000bf05270 */
[----:B-1----:R-:W-:Y:S01]  /*3bc0*/  @P0 SHF.L.U32 R0, R2, 0x1f, RZ ;  /* 0x0000001f02000819 */ /* 0x002fe200000006ff */
[----:B------:R-:W-:Y:S02]  /*3bd0*/  UIADD3 UR20, UPT, UPT, UR6, 0x80, URZ ;  /* 0x0000008006147890 */ /* 0x000fe4000fffe0ff */
[----:B------:R-:W-:Y:S01]  /*3be0*/  UIADD3 UR16, UPT, UPT, UR6, 0x100, URZ ;  /* 0x0000010006107890 */ /* 0x000fe2000fffe0ff */
[----:B------:R2:W3:Y:S01]  /*3bf0*/  @P0 SYNCS.PHASECHK.TRANS64.TRYWAIT P2, [UR4], R0 ;  /* 0x00000000ff0005a7 */ /* 0x0004e20008041104 */
[----:B------:R-:W-:Y:S02]  /*3c00*/  ULEA UR4, UR10, UR29, 0x9 ;  /* 0x0000001d0a047291 */ /* 0x000fe4000f8e48ff */
[----:B------:R-:W-:Y:S02]  /*3c10*/  UIADD3 UR12, UPT, UPT, UR6, 0x180, URZ ;  /* 0x00000180060c7890 */ /* 0x000fe4000fffe0ff */
[----:B------:R-:W-:Y:S02]  /*3c20*/  UIADD3 UR18, UPT, UPT, UR4, 0x2, URZ ;  /* 0x0000000204127890 */ /* 0x000fe4000fffe0ff */
[----:B------:R-:W-:Y:S02]  /*3c30*/  UIADD3 UR14, UPT, UPT, UR4, 0x4, URZ ;  /* 0x00000004040e7890 */ /* 0x000fe4000fffe0ff */
[----:B------:R-:W-:Y:S01]  /*3c40*/  UIADD3 UR8, UPT, UPT, UR4, 0x6, URZ ;  /* 0x0000000604087890 */ /* 0x000fe2000fffe0ff */
[----:B------:R-:W-:Y:S01]  /*3c50*/  UMOV UR7, 0x40004040 ;  /* 0x4000404000077882 */ /* 0x000fe20000000000 */
[----:B------:R-:W-:Y:S01]  /*3c60*/  UMOV UR5, 0x40004040 ;  /* 0x4000404000057882 */ /* 0x000fe20000000000 */
[----:B------:R-:W-:Y:S01]  /*3c70*/  UMOV UR21, 0x40004040 ;  /* 0x4000404000157882 */ /* 0x000fe20000000000 */
[----:B------:R2:W-:Y:S01]  /*3c80*/  UTCHMMA.2CTA gdesc[UR4], gdesc[UR6], tmem[UR11], tmem[UR40], idesc[UR41], UP2 ;  /* 0x00ff2806040075ea */ /* 0x0005e2000920000b */
[----:B------:R-:W-:Y:S01]  /*3c90*/  UPLOP3.LUT UP2, UPT, UPT, UPT, UPT, 0x80, 0x8 ;  /* 0x000000000008789c */ /* 0x000fe20003f4f070 */
[----:B------:R-:W-:Y:S01]  /*3ca0*/  UMOV UR19, 0x40004040 ;  /* 0x4000404000137882 */ /* 0x000fe20000000000 */
[----:B------:R-:W-:Y:S01]  /*3cb0*/  UMOV UR17, 0x40004040 ;  /* 0x4000404000117882 */ /* 0x000fe20000000000 */
[----:B------:R2:W-:Y:S01]  /*3cc0*/  UTCHMMA.2CTA gdesc[UR18], gdesc[UR20], tmem[UR11], tmem[UR38], idesc[UR39], UPT ;  /* 0x00ff2614120075ea */ /* 0x0005e2000ba0000b */
[----:B------:R-:W-:Y:S01]  /*3cd0*/  UMOV UR15, 0x40004040 ;  /* 0x40004040000f7882 */ /* 0x000fe20000000000 */
[----:B------:R-:W-:Y:S01]  /*3ce0*/  UMOV UR13, 0x40004040 ;  /* 0x40004040000d7882 */ /* 0x000fe20000000000 */
[----:B------:R-:W-:Y:S01]  /*3cf0*/  UMOV UR9, 0x40004040 ;  /* 0x4000404000097882 */ /* 0x000fe20000000000 */
[----:B------:R2:W-:Y:S01]  /*3d00*/  UTCHMMA.2CTA gdesc[UR14], gdesc[UR16], tmem[UR11], tmem[UR36], idesc[UR37], UPT ;  /* 0x00ff24100e0075ea */ /* 0x0005e2000ba0000b */
[----:B------:R2:W-:Y:S01]  /*3d10*/  UTCHMMA.2CTA gdesc[UR8], gdesc[UR12], tmem[UR11], tmem[UR34], idesc[UR35], UPT ;  /* 0x00ff220c080075ea */ /* 0x0005e2000ba0000b */
[----:B------:R2:W-:Y:S01]  /*3d20*/  UTCBAR.2CTA.MULTICAST [UR25], URZ, UR28 ;  /* 0x000000ff190073e9 */ /* 0x0005e2000820081c */
[----:B------:R-:W-:Y:S01]  /*3d30*/  UMOV UR10, UR23 ;  /* 0x00000017000a7c82 */ /* 0x000fe20008000000 */
[----:B------:R-:W-:Y:S05]  /*3d40*/  BRA.U UP0, `(.L_x_73) ;  /* 0xfffffffd00507547 */ /* 0x000fea000b83ffff */
.L_x_70:
[----:B--2---:R-:W-:Y:S01]  /*3d50*/  UIADD3 UR4, UPT, UPT, UR31, 0xb0, URZ ;  /* 0x000000b01f047890 */ /* 0x004fe2000fffe0ff */
[----:B------:R-:W-:-:S08]  /*3d60*/  UMOV UR22, UR27 ;  /* 0x0000001b00167c82 */ /* 0x000fd00008000000 */
[----:B------:R2:W-:Y:S01]  /*3d70*/  UTCBAR.2CTA.MULTICAST [UR4], URZ, UR42 ;  /* 0x000000ff040073e9 */ /* 0x0005e2000820082a */
[----:B------:R-:W-:Y:S02]  /*3d80*/  NOP ;  /* 0x0000000000007918 */ /* 0x000fe40000000000 */
.L_x_68:
[----:B--2---:R-:W-:Y:S01]  /*3d90*/  UIADD3 UR4, UPT, UPT, UR32, 0x1, URZ ;  /* 0x0000000120047890 */ /* 0x004fe2000fffe0ff */
[----:B------:R-:W-:-:S03]  /*3da0*/  ISETP.NE.AND P0, PT, R8, 0x2, PT ;  /* 0x000000020800780c */ /* 0x000fc60003f05270 */
[----:B------:R-:W-:Y:S01]  /*3db0*/  UISETP.NE.AND UP0, UPT, UR4, 0x4, UPT ;  /* 0x000000040400788c */ /* 0x000fe2000bf05270 */
[----:B-1----:R-:W-:Y:S02]  /*3dc0*/  SEL R0, RZ, 0x1, P0 ;  /* 0x00000001ff007807 */ /* 0x002fe40000000000 */
[----:B------:R-:W-:Y:S01]  /*3dd0*/  SEL R8, R8, RZ, P0 ;  /* 0x000000ff08087207 */ /* 0x000fe20000000000 */
[----:B------:R-:W-:Y:S01]  /*3de0*/  USEL UR5, URZ, 0x1, UP0 ;  /* 0x00000001ff057887 */ /* 0x000fe20008000000 */
[----:B------:R-:W-:Y:S01]  /*3df0*/  LOP3.LUT R3, R3, R0, RZ, 0x3c, !PT ;  /* 0x0000000003037212 */ /* 0x000fe200078e3cff */
[----:B------:R-:W-:-:S04]  /*3e00*/  USEL UR32, UR4, URZ, UP0 ;  /* 0x000000ff04207287 */ /* 0x000fc80008000000 */
[----:B------:R-:W-:Y:S01]  /*3e10*/  LOP3.LUT R9, R9, UR5, RZ, 0x3c, !PT ;  /* 0x0000000509097c12 */ /* 0x000fe2000f8e3cff */
[----:B------:R-:W-:Y:S07]  /*3e20*/  @P1 BRA `(.L_x_74) ;  /* 0xfffffff800881947 */ /* 0x000fee000383ffff */
[----:B------:R-:W1:Y:S01]  /*3e30*/  S2UR UR8, SR_CgaCtaId ;  /* 0x00000000000879c3 */ /* 0x000e620000008800 */
[----:B------:R-:W-:Y:S01]  /*3e40*/  ELECT P0, URZ, PT ;  /* 0x0000000000ff782f */ /* 0x000fe20003800000 */
[----:B------:R-:W-:Y:S01]  /*3e50*/  HFMA2 R0, -RZ, RZ, 0, 5.9604644775390625e-08 ;  /* 0x00000001ff007431 */ /* 0x000fe200000001ff */
[----:B------:R-:W-:-:S05]  /*3e60*/  UMOV UR4, 0x40 ;  /* 0x0000004000047882 */ /* 0x000fca0000000000 */
[----:B------:R-:W-:Y:S01]  /*3e70*/  UVIRTCOUNT.DEALLOC.SMPOOL 0x80 ;  /* 0x000000800000784c */ /* 0x000fe20000000000 */
[----:B------:R-:W-:Y:S02]  /*3e80*/  UISETP.NE.AND UP1, UPT, UR48, URZ, UPT ;  /* 0x000000ff3000728c */ /* 0x000fe4000bf25270 */
[----:B-1----:R-:W-:-:S09]  /*3e90*/  ULEA UR8, UR8, UR4, 0x18 ;  /* 0x0000000408087291 */ /* 0x002fd2000f8ec0ff */
[----:B------:R1:W-:Y:S01]  /*3ea0*/  @P0 STS.U8 [UR8+0x1c], R0 ;  /* 0x00001c00ff000988 */ /* 0x0003e20008000008 */
[----:B------:R-:W-:Y:S05]  /*3eb0*/  BRA.U UP1, `(.L_x_75) ;  /* 0x0000000101a07547 */ /* 0x000fea000b800000 */
[----:B------:R-:W-:Y:S01]  /*3ec0*/  UIADD3 UR7, UPT, UPT, UR26, 0xd0, URZ ;  /* 0x000000d01a077890 */ /* 0x000fe2000fffe0ff */
[----:B------:R-:W-:-:S03]  /*3ed0*/  SHF.L.U32 R2, R9, 0x1f, RZ ;  /* 0x0000001f09027819 */ /* 0x000fc600000006ff */
[----:B------:R-:W-:-:S09]  /*3ee0*/  ULEA UR4, UR32, UR7, 0x3 ;  /* 0x0000000720047291 */ /* 0x000fd2000f8e18ff */
[----:B------:R-:W2:Y:S02]  /*3ef0*/  SYNCS.PHASECHK.TRANS64.TRYWAIT P0, [UR4], R2 ;  /* 0x00000002ff0075a7 */ /* 0x000ea40008001104 */
[----:B--2---:R-:W-:Y:S05]  /*3f00*/  @!P0 BRA `(.L_x_76) ;  /* 0x0000005400348947 */ /* 0x004fea0003800000 */
.L_x_172:
        /* <DEDUP_REMOVED lines=9> */
.L_x_174:
        /* <DEDUP_REMOVED lines=9> */
.L_x_176:
[----:B------:R-:W-:-:S04]  /*4030*/  UIADD3 UR4, UPT, UPT, UR4, 0x1, URZ ;  /* 0x0000000104047890 */ /* 0x000fc8000fffe0ff */
[----:B------:R-:W-:-:S04]  /*4040*/  UISETP.NE.AND UP0, UPT, UR4, 0x4, UPT ;  /* 0x000000040400788c */ /* 0x000fc8000bf05270 */
[----:B------:R-:W-:Y:S02]  /*4050*/  USEL UR5, URZ, 0x1, UP0 ;  /* 0x00000001ff057887 */ /* 0x000fe40008000000 */
[----:B------:R-:W-:-:S04]  /*4060*/  USEL UR4, UR4, URZ, UP0 ;  /* 0x000000ff04047287 */ /* 0x000fc80008000000 */
[----:B------:R-:W-:Y:S01]  /*4070*/  ULEA UR4, UR4, UR7, 0x3 ;  /* 0x0000000704047291 */ /* 0x000fe2000f8e18ff */
[----:B------:R-:W-:-:S04]  /*4080*/  LOP3.LUT R2, R2, UR5, RZ, 0x3c, !PT ;  /* 0x0000000502027c12 */ /* 0x000fc8000f8e3cff */
[----:B------:R-:W-:Y:S01]  /*4090*/  SHF.L.U32 R2, R2, 0x1f, RZ ;  /* 0x0000001f02027819 */ /* 0x000fe200000006ff */
[----:B-1----:R-:W-:-:S04]  /*40a0*/  IMAD.U32 R0, RZ, RZ, UR4 ;  /* 0x00000004ff007e24 */ /* 0x002fc8000f8e00ff */
[----:B------:R1:W2:Y:S03]  /*40b0*/  SYNCS.PHASECHK.TRANS64.TRYWAIT P0, [R0+URZ], R2 ;  /* 0x00000002000075a7 */ /* 0x0002a600080011ff */
[----:B--2---:R-:W-:Y:S05]  /*40c0*/  @!P0 NANOSLEEP.SYNCS 0x989680 ;  /* 0x009896800000895d */ /* 0x004fea0003900000 */
[----:B------:R-:W2:Y:S02]  /*40d0*/  @!P0 SYNCS.PHASECHK.TRANS64 P0, [R0+URZ], R2 ;  /* 0x00000002000085a7 */ /* 0x000ea400080010ff */
[----:B--2---:R-:W-:Y:S05]  /*40e0*/  @P0 BRA `(.L_x_79) ;  /* 0x0000000000200947 */ /* 0x004fea0003800000 */
.L_x_80:
[----:B--2---:R2:W4:Y:S02]  /*40f0*/  SYNCS.PHASECHK.TRANS64.TRYWAIT P0, [R0+URZ], R2 ;  /* 0x00000002000075a7 */ /* 0x00452400080011ff */
[----:B----4-:R-:W-:Y:S05]  /*4100*/  @!P0 NANOSLEEP.SYNCS 0x989680 ;  /* 0x009896800000895d */ /* 0x010fea0003900000 */
[----:B------:R-:W4:Y:S02]  /*4110*/  @!P0 SYNCS.PHASECHK.TRANS64 P0, [R0+URZ], R2 ;  /* 0x00000002000085a7 */ /* 0x000f2400080010ff */
[----:B----4-:R-:W-:Y:S05]  /*4120*/  @!P0 BRA `(.L_x_80) ;  /* 0xfffffffc00f08947 */ /* 0x010fea000383ffff */
[----:B------:R-:W-:Y:S05]  /*4130*/  BRA `(.L_x_79) ;  /* 0x00000000000c7947 */ /* 0x000fea0003800000 */
.L_x_75:
[----:B------:R-:W-:-:S04]  /*4140*/  UIADD3 UR4, UPT, UPT, UR26, 0x110, URZ ;  /* 0x000001101a047890 */ /* 0x000fc8000fffe0ff */
[----:B------:R-:W-:-:S09]  /*4150*/  UPRMT UR4, UR49, 0x654, UR4 ;  /* 0x0000065431047896 */ /* 0x000fd20008000004 */
[----:B------:R-:W-:Y:S03]  /*4160*/  SYNCS.ARRIVE.TRANS64.RED.A1T0 RZ, [UR4], RZ ;  /* 0x000000ffffff79a7 */ /* 0x000fe60008100404 */
.L_x_79:
[----:B-12---:R-:W-:Y:S01]  /*4170*/  SHF.L.U32 R2, RZ, 0x1f, RZ ;  /* 0x0000001fff027819 */ /* 0x006fe200000006ff */
[----:B------:R-:W-:Y:S01]  /*4180*/  UIADD3 UR4, UPT, UPT, UR26, 0x110, URZ ;  /* 0x000001101a047890 */ /* 0x000fe2000fffe0ff */
[----:B------:R-:W-:Y:S02]  /*4190*/  PLOP3.LUT P0, PT, PT, PT, UP1, 0x80, 0x8 ;  /* 0x000000000008781c */ /* 0x000fe40003f0f018 */
[----:B------:R-:W1:Y:S02]  /*41a0*/  SYNCS.PHASECHK.TRANS64.TRYWAIT P1, [UR26+0x110], R2 ;  /* 0x00011002ff0075a7 */ /* 0x000e64000802111a */
[----:B-1----:R-:W-:Y:S09]  /*41b0*/  @!P1 BRA `(.L_x_81) ;  /* 0x0000005000d09947 */ /* 0x002ff20003800000 */
.L_x_178:
[----:B------:R-:W-:Y:S01]  /*41c0*/  @!UP1 UPRMT UR4, UR49, 0x654, UR4 ;  /* 0x0000065431049896 */ /* 0x000fe20008000004 */
[----:B------:R-:W-:Y:S01]  /*41d0*/  UMOV UR5, 0xffff ;  /* 0x0000ffff00057882 */ /* 0x000fe20000000000 */
[----:B------:R-:W-:-:S07]  /*41e0*/  UMOV UR6, 0x1 ;  /* 0x0000000100067882 */ /* 0x000fce0000000000 */
[----:B------:R-:W-:Y:S01]  /*41f0*/  @!P0 SYNCS.ARRIVE.TRANS64.RED.A1T0 RZ, [UR4], RZ ;  /* 0x000000ffffff89a7 */ /* 0x000fe20008100404 */
[----:B------:R-:W-:Y:S01]  /*4200*/  NOP ;  /* 0x0000000000007918 */ /* 0x000fe20000000000 */
[----:B-1----:R-:W1:Y:S01]  /*4210*/  LDS R0, [UR8+0x14] ;  /* 0x00001408ff007984 */ /* 0x002e620008000800 */
[----:B------:R-:W-:-:S04]  /*4220*/  ULOP3.LUT UR4, UR44, 0xffff, URZ, 0xc0, !UPT ;  /* 0x0000ffff2c047892 */ /* 0x000fc8000f8ec0ff */
[----:B------:R-:W-:-:S04]  /*4230*/  USHF.R.U32.HI UR4, URZ, 0x5, UR4 ;  /* 0x00000005ff047899 */ /* 0x000fc80008011604 */
[----:B------:R-:W-:Y:S02]  /*4240*/  USHF.L.U32 UR5, UR5, UR4, URZ ;  /* 0x0000000405057299 */ /* 0x000fe400080006ff */
[----:B------:R-:W-:-:S04]  /*4250*/  USHF.L.U32 UR4, UR6, UR4, URZ ;  /* 0x0000000406047299 */ /* 0x000fc800080006ff */
[----:B-1----:R-:W-:-:S04]  /*4260*/  LOP3.LUT R0, R0, UR5, RZ, 0xc0, !PT ;  /* 0x0000000500007c12 */ /* 0x002fc8000f8ec0ff */
[----:B------:R-:W-:-:S13]  /*4270*/  ISETP.NE.AND P0, PT, R0, UR5, PT ;  /* 0x0000000500007c0c */ /* 0x000fda000bf05270 */
[----:B------:R-:W-:Y:S05]  /*4280*/  @P0 BRA `(.L_x_82) ;  /* 0x0000000000580947 */ /* 0x000fea0003800000 */
[----:B------:R-:W1:Y:S02]  /*4290*/  LDS R0, [UR8+0x18] ;  /* 0x00001808ff007984 */ /* 0x000e640008000800 */
[----:B-1----:R-:W-:-:S04]  /*42a0*/  LOP3.LUT R0, R0, UR4, RZ, 0xc0, !PT ;  /* 0x0000000400007c12 */ /* 0x002fc8000f8ec0ff */
[----:B------:R-:W-:-:S13]  /*42b0*/  ISETP.NE.AND P0, PT, R0, UR4, PT ;  /* 0x0000000400007c0c */ /* 0x000fda000bf05270 */
[----:B------:R-:W-:Y:S05]  /*42c0*/  @P0 BRA `(.L_x_83) ;  /* 0x00000000003c0947 */ /* 0x000fea0003800000 */
[----:B------:R-:W1:Y:S01]  /*42d0*/  S2R R2, SR_LANEID ;  /* 0x0000000000027919 */ /* 0x000e620000000000 */
[----:B------:R-:W-:-:S06]  /*42e0*/  ULOP3.LUT UR5, URZ, UR5, URZ, 0x33, !UPT ;  /* 0x00000005ff057292 */ /* 0x000fcc000f8e33ff */
[----:B------:R-:W-:-:S04]  /*42f0*/  IMAD.U32 R0, RZ, RZ, UR5 ;  /* 0x00000005ff007e24 */ /* 0x000fc8000f8e00ff */
[----:B------:R2:W4:Y:S02]  /*4300*/  REDUX UR7, R0 ;  /* 0x00000000000773c4 */ /* 0x0005240000000000 */
[----:B------:R1:W-:Y:S01]  /*4310*/  UTCATOMSWS.AND URZ, UR5 ;  /* 0x0000000500ff79e3 */ /* 0x0003e20008000000 */
[----:B--2---:R-:W-:Y:S01]  /*4320*/  LOP3.LUT R0, RZ, UR4, RZ, 0x33, !PT ;  /* 0x00000004ff007c12 */ /* 0x004fe2000f8e33ff */
[----:B------:R-:W-:Y:S02]  /*4330*/  VOTEU.ANY UR4, UPT, PT ;  /* 0x0000000000047886 */ /* 0x000fe400038e0100 */
[----:B------:R-:W-:Y:S02]  /*4340*/  UFLO.U32 UR4, UR4 ;  /* 0x00000004000472bd */ /* 0x000fe400080e0000 */
[----:B------:R-:W2:Y:S04]  /*4350*/  REDUX UR6, R0 ;  /* 0x00000000000673c4 */ /* 0x000ea80000000000 */
[----:B-1----:R-:W-:-:S02]  /*4360*/  ISETP.EQ.U32.AND P0, PT, R2, UR4, PT ;  /* 0x0000000402007c0c */ /* 0x002fc4000bf02070 */
[----:B----4-:R-:W-:-:S11]  /*4370*/  MOV R2, UR7 ;  /* 0x0000000700027c02 */ /* 0x010fd60008000f00 */
[----:B------:R1:W-:Y:S01]  /*4380*/  @P0 ATOMS.AND RZ, [UR8+0x14], R2 ;  /* 0x00001402ffff098c */ /* 0x0003e2000a800008 */
[----:B--2---:R-:W-:-:S05]  /*4390*/  IMAD.U32 R0, RZ, RZ, UR6 ;  /* 0x00000006ff007e24 */ /* 0x004fca000f8e00ff */
[----:B------:R1:W-:Y:S01]  /*43a0*/  @P0 ATOMS.AND RZ, [UR8+0x18], R0 ;  /* 0x00001800ffff098c */ /* 0x0003e2000a800008 */
[----:B------:R-:W-:Y:S05]  /*43b0*/  BRA `(.L_x_84) ;  /* 0x0000000000147947 */ /* 0x000fea0003800000 */
.L_x_83:
[----:B------:R-:W-:Y:S02]  /*43c0*/  MOV R2, 0x43e0 ;  /* 0x000043e000027802 */ /* 0x000fe40000000f00 */
[----:B---3-5:R-:W-:Y:S05]  /*43d0*/  CALL.REL.NOINC `($__internal_0_$__cuda_sm10x_tcgen05_guardrail_trap_col_being_dealloced_not_returned_by_alloc) ;  /* 0x0000005400b07944 */ /* 0x028fea0003c00000 */
[----:B------:R-:W-:Y:S05]  /*43e0*/  BRA `(.L_x_84) ;  /* 0x0000000000087947 */ /* 0x000fea0003800000 */
.L_x_82:
[----:B------:R-:W-:Y:S02]  /*43f0*/  MOV R2, 0x4410 ;  /* 0x0000441000027802 */ /* 0x000fe40000000f00 */
[----:B---3-5:R-:W-:Y:S05]  /*4400*/  CALL.REL.NOINC `($__internal_2_$__cuda_sm10x_tcgen05_guardrail_trap_unallocated_columns_being_dealloced) ;  /* 0x0000005400bc7944 */ /* 0x028fea0003c00000 */
.L_x_84:
[----:B------:R-:W-:Y:S01]  /*4410*/  NOP ;  /* 0x0000000000007918 */ /* 0x000fe20000000000 */
[----:B------:R-:W-:Y:S05]  /*4420*/  EXIT ;  /* 0x000000000000794d */ /* 0x000fea0003800000 */
.L_x_55:
[----:B------:R-:W-:-:S09]  /*4430*/  UISETP.NE.OR UP0, UPT, UR23, 0x3, !UP4 ;  /* 0x000000031700788c */ /* 0x000fd2000e705670 */
[----:B------:R-:W-:Y:S05]  /*4440*/  BRA.U UP0, `(.L_x_85) ;  /* 0x0000001100b87547 */ /* 0x000fea000b800000 */
[----:B------:R-:W2:Y:S01]  /*4450*/  LDCU UR31, c[0x0][0x370] ;  /* 0x00006e00ff1f77ac */ /* 0x000ea20008000800 */
[----:B------:R-:W3:Y:S01]  /*4460*/  LDC.64 R16, c[0x0][0x348] ;  /* 0x0000d200ff107b82 */ /* 0x000ee20000000a00 */
[----:B------:R-:W-:Y:S02]  /*4470*/  HFMA2 R13, -RZ, RZ, 0, 0 ;  /* 0x00000000ff0d7431 */ /* 0x000fe400000001ff */
[----:B------:R-:W-:Y:S01]  /*4480*/  IMAD.MOV.U32 R15, RZ, RZ, 0x1 ;  /* 0x00000001ff0f7424 */ /* 0x000fe200078e00ff */
[----:B------:R-:W2:Y:S01]  /*4490*/  LDCU.128 UR48, c[0x0][0xb10] ;  /* 0x00016200ff3077ac */ /* 0x000ea20008000c00 */
[----:B------:R-:W-:Y:S01]  /*44a0*/  IMAD.MOV.U32 R14, RZ, RZ, RZ ;  /* 0x000000ffff0e7224 */ /* 0x000fe200078e00ff */
[----:B------:R-:W-:Y:S01]  /*44b0*/  MOV R7, 0x1000 ;  /* 0x0000100000077802 */ /* 0x000fe20000000f00 */
[----:B------:R-:W4:Y:S01]  /*44c0*/  LDCU UR30, c[0x0][0x374] ;  /* 0x00006e80ff1e77ac */ /* 0x000f220008000800 */
[----:B------:R-:W1:Y:S01]  /*44d0*/  LDC.64 R2, c[0x0][0x888] ;  /* 0x00022200ff027b82 */ /* 0x000e620000000a00 */
[----:B------:R-:W4:Y:S01]  /*44e0*/  LDCU UR15, c[0x0][0xb0c] ;  /* 0x00016180ff0f77ac */ /* 0x000f220008000800 */
[----:B------:R-:W3:Y:S06]  /*44f0*/  LDCU UR52, c[0x0][0xb20] ;  /* 0x00016400ff3477ac */ /* 0x000eec0008000800 */
[----:B------:R-:W1:Y:S01]  /*4500*/  LDC.64 R4, c[0x0][0x890] ;  /* 0x00022400ff047b82 */ /* 0x000e620000000a00 */
[----:B------:R-:W3:Y:S01]  /*4510*/  LDCU UR4, c[0x0][0xb30] ;  /* 0x00016600ff0477ac */ /* 0x000ee20008000800 */
[----:B------:R-:W-:Y:S01]  /*4520*/  UMOV UR21, 0x400 ;  /* 0x0000040000157882 */ /* 0x000fe20000000000 */
[----:B--2---:R-:W-:-:S02]  /*4530*/  UIMAD.WIDE.U32 UR6, UR31, UR48, URZ ;  /* 0x000000301f0672a5 */ /* 0x004fc4000f8e00ff */
[----:B----4-:R-:W-:Y:S02]  /*4540*/  UIMAD.WIDE.U32 UR8, UR30, UR51, URZ ;  /* 0x000000331e0872a5 */ /* 0x010fe4000f8e00ff */
[----:B------:R-:W-:Y:S02]  /*4550*/  ULEA UR21, UR47, UR21, 0x18 ;  /* 0x000000152f157291 */ /* 0x000fe4000f8ec0ff */
[----:B------:R-:W-:Y:S02]  /*4560*/  UPLOP3.LUT UP2, UPT, UPT, UPT, UPT, 0x40, 0x4 ;  /* 0x000000000004789c */ /* 0x000fe40003f4e870 */
[----:B------:R-:W-:Y:S01]  /*4570*/  UIADD3 UR37, UPT, UPT, UR21, 0x58, URZ ;  /* 0x0000005815257890 */ /* 0x000fe2000fffe0ff */
[----:B------:R-:W-:Y:S01]  /*4580*/  UMOV UR6, UR7 ;  /* 0x0000000700067c82 */ /* 0x000fe20008000000 */
[----:B------:R-:W-:Y:S01]  /*4590*/  UMOV UR38, UR9 ;  /* 0x0000000900267c82 */ /* 0x000fe20008000000 */
[----:B------:R-:W-:Y:S02]  /*45a0*/  UISETP.GE.AND UP0, UPT, UR45, 0x1, UPT ;  /* 0x000000012d00788c */ /* 0x000fe4000bf06270 */
[----:B------:R-:W-:Y:S01]  /*45b0*/  UISETP.NE.AND UP4, UPT, UR45, 0x1, UPT ;  /* 0x000000012d00788c */ /* 0x000fe2000bf85270 */
[----:B------:R-:W2:Y:S01]  /*45c0*/  LDCU.64 UR22, c[0x0][0xb28] ;  /* 0x00016500ff1677ac */ /* 0x000ea20008000a00 */
[----:B------:R-:W-:-:S02]  /*45d0*/  UISETP.NE.AND UP6, UPT, UR15, 0x1, UPT ;  /* 0x000000010f00788c */ /* 0x000fc4000bfc5270 */
[----:B------:R-:W-:Y:S02]  /*45e0*/  UISETP.NE.AND UP5, UPT, UR50, 0x1, UPT ;  /* 0x000000013200788c */ /* 0x000fe4000bfa5270 */
[----:B------:R-:W-:Y:S02]  /*45f0*/  UIADD3 UR41, UPT, UPT, UR21, 0x40, URZ ;  /* 0x0000004015297890 */ /* 0x000fe4000fffe0ff */
[----:B------:R-:W-:Y:S02]  /*4600*/  UIADD3 UR33, UPT, UPT, UR21, 0x48, URZ ;  /* 0x0000004815217890 */ /* 0x000fe4000fffe0ff */
[----:B------:R-:W-:Y:S02]  /*4610*/  UIADD3 UR25, UPT, UPT, UR21, 0x50, URZ ;  /* 0x0000005015197890 */ /* 0x000fe4000fffe0ff */
[----:B------:R-:W-:Y:S02]  /*4620*/  UPRMT UR37, UR47, 0x654, UR37 ;  /* 0x000006542f257896 */ /* 0x000fe40008000025 */
[----:B------:R-:W-:-:S02]  /*4630*/  USHF.R.U32.HI UR39, URZ, UR49, UR6 ;  /* 0x00000031ff277299 */ /* 0x000fc40008011606 */
[----:B---3--:R-:W-:Y:S02]  /*4640*/  USHF.R.U32.HI UR38, URZ, UR52, UR38 ;  /* 0x00000034ff267299 */ /* 0x008fe40008011626 */
[----:B------:R-:W-:-:S11]  /*4650*/  UISETP.NE.AND UP3, UPT, UR4, 0x1, UPT ;  /* 0x000000010400788c */ /* 0x000fd6000bf65270 */
.L_x_96:
[C---:B------:R-:W-:Y:S02]  /*4660*/  LEA R12, R14.reuse, UR21, 0x3 ;  /* 0x000000150e0c7c11 */ /* 0x040fe4000f8e18ff */
[----:B------:R-:W-:Y:S02]  /*4670*/  SHF.L.U32 R0, R13, 0x1f, RZ ;  /* 0x0000001f0d007819 */ /* 0x000fe400000006ff */
[----:B------:R-:W-:Y:S02]  /*4680*/  LEA R8, R14, UR21, 0x4 ;  /* 0x000000150e087c11 */ /* 0x000fe4000f8e20ff */
[----:B---3--:R-:W3:Y:S02]  /*4690*/  SYNCS.PHASECHK.TRANS64.TRYWAIT P0, [R12+URZ+0x90], R0 ;  /* 0x000090000c0075a7 */ /* 0x008ee400080011ff */
[----:B---3--:R-:W-:Y:S05]  /*46a0*/  @!P0 BRA `(.L_x_86) ;  /* 0x0000004c00ac8947 */ /* 0x008fea0003800000 */
.L_x_179:
[----:B------:R-:W4:Y:S01]  /*46b0*/  LDS.128 R8, [R8+0x120] ;  /* 0x0001200008087984 */ /* 0x000f220000000c00 */
[----:B------:R-:W-:Y:S01]  /*46c0*/  UISETP.GE.AND UP0, UPT, UR45, 0x1, UPT ;  /* 0x000000012d00788c */ /* 0x000fe2000bf06270 */
[----:B------:R-:W-:Y:S01]  /*46d0*/  @!PT LDS RZ, [RZ] ;  /* 0x00000000fffff984 */ /* 0x000fe20000000800 */
[----:B------:R-:W-:Y:S01]  /*46e0*/  @!PT LDS RZ, [RZ] ;  /* 0x00000000fffff984 */ /* 0x000fe20000000800 */
[----:B------:R-:W-:Y:S01]  /*46f0*/  @!PT LDS RZ, [RZ] ;  /* 0x00000000fffff984 */ /* 0x000fe20000000800 */
[----:B------:R-:W-:Y:S01]  /*4700*/  @!PT LDS RZ, [RZ] ;  /* 0x00000000fffff984 */ /* 0x000fe20000000800 */
[----:B------:R1:W-:Y:S06]  /*4710*/  MEMBAR.ALL.CTA ;  /* 0x0000000000007992 */ /* 0x0003ec0000008000 */
[----:B-1----:R-:W1:Y:S01]  /*4720*/  FENCE.VIEW.ASYNC.S ;  /* 0x00000000000073c6 */ /* 0x002e620000000000 */
[----:B----4-:R-:W-:Y:S11]  /*4730*/  LOP3.LUT P0, RZ, R10, 0x1, RZ, 0xc0, !PT ;  /* 0x000000010aff7812 */ /* 0x010ff6000780c0ff */
[----:B------:R-:W-:Y:S02]  /*4740*/  @!UPT UIADD3 URZ, UPT, UPT, URZ, URZ, URZ ;  /* 0x000000fffffff290 */ /* 0x000fe4000fffe0ff */
[----:B-1----:R-:W-:Y:S01]  /*4750*/  VOTEU.ANY UP1, P0 ;  /* 0x0000000000ff7886 */ /* 0x002fe20000020100 */
[----:B------:R-:W-:Y:S11]  /*4760*/  PLOP3.LUT P0, PT, PT, PT, UP1, 0x80, 0x8 ;  /* 0x000000000008781c */ /* 0x000ff60003f0f018 */
[----:B------:R-:W-:Y:S02]  /*4770*/  @!UPT UIADD3 URZ, UPT, UPT, URZ, URZ, URZ ;  /* 0x000000fffffff290 */ /* 0x000fe4000fffe0ff */
[----:B---3--:R-:W-:Y:S02]  /*4780*/  @P0 SHF.R.U32.HI R0, RZ, 0x10, R9 ;  /* 0x00000010ff000819 */ /* 0x008fe40000011609 */
[----:B------:R-:W-:Y:S02]  /*4790*/  @P0 MOV R6, R8 ;  /* 0x0000000800060202 */ /* 0x000fe40000000f00 */
[----:B------:R-:W-:Y:S01]  /*47a0*/  @P0 R2UR UR4, R0 ;  /* 0x00000000000402ca */ /* 0x000fe200000e0000 */
[----:B------:R-:W-:Y:S01]  /*47b0*/  VIADD R0, R12, 0xa0 ;  /* 0x000000a00c007836 */ /* 0x000fe20000000000 */
[----:B------:R-:W-:Y:S02]  /*47c0*/  @P0 LOP3.LUT R8, R9, 0xffff, RZ, 0xc0, !PT ;  /* 0x0000ffff09080812 */ /* 0x000fe400078ec0ff */
[----:B------:R-:W-:Y:S02]  /*47d0*/  @P0 R2UR UR6, R6 ;  /* 0x00000000060602ca */ /* 0x000fe400000e0000 */
[----:B------:R-:W-:Y:S02]  /*47e0*/  PRMT R0, RZ, 0x654, R0 ;  /* 0x00000654ff007816 */ /* 0x000fe40000000000 */
[----:B------:R-:W-:Y:S02]  /*47f0*/  @P0 R2UR UR5, R8 ;  /* 0x00000000080502ca */ /* 0x000fe400000e0000 */
[----:B------:R1:W-:Y:S03]  /*4800*/  SYNCS.ARRIVE.TRANS64.RED.A1T0 RZ, [R0+URZ], RZ ;  /* 0x000000ff00ff79a7 */ /* 0x0003e600081004ff */
[----:B------:R-:W-:Y:S04]  /*4810*/  @UP1 UMOV UR29, UR4 ;  /* 0x00000004001d1c82 */ /* 0x000fe80008000000 */
[----:B------:R-:W-:Y:S04]  /*4820*/  @UP1 UMOV UR14, UR6 ;  /* 0x00000006000e1c82 */ /* 0x000fe80008000000 */
[----:B------:R-:W-:Y:S01]  /*4830*/  @UP1 UMOV UR13, UR5 ;  /* 0x00000005000d1c82 */ /* 0x000fe20008000000 */
[----:B------:R-:W-:Y:S05]  /*4840*/  BRA.U !UP0, `(.L_x_87) ;  /* 0x0000000108a47547 */ /* 0x000fea000b800000 */
[----:B------:R-:W-:Y:S02]  /*4850*/  UIMAD.WIDE.U32 UR16, UR13, UR51, URZ ;  /* 0x000000330d1072a5 */ /* 0x000fe4000f8e00ff */
[----:B------:R-:W-:Y:S02]  /*4860*/  UIMAD.WIDE.U32 UR18, UR14, UR48, URZ ;  /* 0x000000300e1272a5 */ /* 0x000fe4000f8e00ff */
[----:B------:R-:W-:Y:S02]  /*4870*/  USEL UR4, UR30, UR38, !UP5 ;  /* 0x000000261e047287 */ /* 0x000fe4000e800000 */
[----:B------:R-:W-:Y:S02]  /*4880*/  USEL UR7, UR31, UR39, !UP6 ;  /* 0x000000271f077287 */ /* 0x000fe4000f000000 */
[----:B--2---:R-:W-:Y:S02]  /*4890*/  UIMAD.WIDE.U32 UR8, UR4, UR22, URZ ;  /* 0x00000016040872a5 */ /* 0x004fe4000f8e00ff */
[----:B------:R-:W-:Y:S01]  /*48a0*/  UIMAD.WIDE.U32 UR10, UR7, UR22, URZ ;  /* 0x00000016070a72a5 */ /* 0x000fe2000f8e00ff */
[----:B------:R-:W-:Y:S02]  /*48b0*/  UMOV UR5, UR17 ;  /* 0x0000001100057c82 */ /* 0x000fe40008000000 */
[----:B------:R-:W-:Y:S03]  /*48c0*/  USHF.R.U32.HI UR6, URZ, UR52, UR5 ;  /* 0x00000034ff067299 */ /* 0x000fe60008011605 */
[----:B------:R-:W-:Y:S01]  /*48d0*/  UMOV UR5, UR19 ;  /* 0x0000001300057c82 */ /* 0x000fe20008000000 */
[----:B------:R-:W-:Y:S02]  /*48e0*/  USEL UR6, UR13, UR6, !UP5 ;  /* 0x000000060d067287 */ /* 0x000fe4000e800000 */
[----:B------:R-:W-:Y:S03]  /*48f0*/  USHF.R.U32.HI UR12, URZ, UR49, UR5 ;  /* 0x00000031ff0c7299 */ /* 0x000fe60008011605 */
[----:B------:R-:W-:Y:S02]  /*4900*/  UMOV UR5, UR9 ;  /* 0x0000000900057c82 */ /* 0x000fe40008000000 */
[----:B------:R-:W-:Y:S03]  /*4910*/  @UP4 USHF.R.U32.HI UR4, URZ, UR23, UR5 ;  /* 0x00000017ff044299 */ /* 0x000fe60008011605 */
[----:B------:R-:W-:Y:S01]  /*4920*/  UMOV UR5, UR11 ;  /* 0x0000000b00057c82 */ /* 0x000fe20008000000 */
[----:B------:R-:W-:Y:S02]  /*4930*/  UIMAD UR4, UR45, UR4, URZ ;  /* 0x000000042d0472a4 */ /* 0x000fe4000f8e02ff */
[----:B------:R-:W-:Y:S02]  /*4940*/  @UP4 USHF.R.U32.HI UR7, URZ, UR23, UR5 ;  /* 0x00000017ff074299 */ /* 0x000fe40008011605 */
[----:B------:R-:W-:Y:S02]  /*4950*/  UIMAD.WIDE.U32 UR10, UR6, UR22, URZ ;  /* 0x00000016060a72a5 */ /* 0x000fe4000f8e00ff */
[----:B------:R-:W-:Y:S02]  /*4960*/  USEL UR5, UR14, UR12, !UP6 ;  /* 0x0000000c0e057287 */ /* 0x000fe4000f000000 */
[----:B------:R-:W-:Y:S02]  /*4970*/  UIMAD UR8, UR45, UR7, URZ ;  /* 0x000000072d0872a4 */ /* 0x000fe4000f8e02ff */
[----:B------:R-:W-:Y:S03]  /*4980*/  UISETP.GE.AND UP0, UPT, UR6, UR4, UPT ;  /* 0x000000040600728c */ /* 0x000fe6000bf06270 */
[----:B------:R-:W-:Y:S01]  /*4990*/  UMOV UR4, UR11 ;  /* 0x0000000b00047c82 */ /* 0x000fe20008000000 */
[----:B------:R-:W-:Y:S02]  /*49a0*/  UISETP.GE.OR UP0, UPT, UR5, UR8, UP0 ;  /* 0x000000080500728c */ /* 0x000fe40008706670 */
[----:B------:R-:W-:Y:S02]  /*49b0*/  USHF.R.U32.HI UR4, URZ, UR23, UR4 ;  /* 0x00000017ff047299 */ /* 0x000fe40008011604 */
[----:B------:R-:W-:Y:S02]  /*49c0*/  UIMAD.WIDE.U32 UR8, UR5, UR22, URZ ;  /* 0x00000016050872a5 */ /* 0x000fe4000f8e00ff */
[----:B------:R-:W-:Y:S04]  /*49d0*/  USEL UR10, UR6, UR4, !UP4 ;  /* 0x00000004060a7287 */ /* 0x000fe8000e000000 */
[----:B------:R-:W-:Y:S01]  /*49e0*/  UIADD3 UR11, UPT, UPT, -UR10, URZ, URZ ;  /* 0x000000ff0a0b7290 */ /* 0x000fe2000fffe1ff */
[----:B------:R-:W-:Y:S02]  /*49f0*/  @!UP0 UMOV UR4, UR9 ;  /* 0x0000000900048c82 */ /* 0x000fe40008000000 */
[----:B------:R-:W-:Y:S02]  /*4a00*/  @!UP0 USHF.R.U32.HI UR4, URZ, UR23, UR4 ;  /* 0x00000017ff048299 */ /* 0x000fe40008011604 */
[----:B------:R-:W-:Y:S02]  /*4a10*/  UIMAD UR8, UR45, UR11, UR6 ;  /* 0x0000000b2d0872a4 */ /* 0x000fe4000f8e0206 */
[----:B------:R-:W-:Y:S04]  /*4a20*/  @!UP0 USEL UR4, UR5, UR4, !UP4 ;  /* 0x0000000405048287 */ /* 0x000fe8000e000000 */
[----:B------:R-:W-:Y:S02]  /*4a30*/  @!UP0 UIMAD UR7, UR7, UR8, UR4 ;  /* 0x00000008070782a4 */ /* 0x000fe4000f8e0204 */
[----:B------:R-:W-:Y:S02]  /*4a40*/  @!UP0 UIADD3 UR9, UPT, UPT, UR10, -UR4, URZ ;  /* 0x800000040a098290 */ /* 0x000fe4000fffe0ff */
[----:B------:R-:W-:Y:S02]  /*4a50*/  UIADD3 UR8, UPT, UPT, -UR6, URZ, URZ ;  /* 0x000000ff06087290 */ /* 0x000fe4000fffe1ff */
[----:B------:R-:W-:Y:S02]  /*4a60*/  UIADD3 UR4, UPT, UPT, -UR5, URZ, URZ ;  /* 0x000000ff05047290 */ /* 0x000fe4000fffe1ff */
[----:B------:R-:W-:Y:S03]  /*4a70*/  @!UP0 UIMAD UR6, UR9, UR45, UR5 ;  /* 0x0000002d090682a4 */ /* 0x000fe6000f8e0205 */
[----:B------:R-:W-:Y:S01]  /*4a80*/  @!UP0 UMOV UR5, UR7 ;  /* 0x0000000700058c82 */ /* 0x000fe20008000000 */
[----:B------:R-:W-:Y:S02]  /*4a90*/  UIMAD UR7, UR15, UR4, UR14 ;  /* 0x000000040f0772a4 */ /* 0x000fe4000f8e020e */
[----:B------:R-:W-:Y:S02]  /*4aa0*/  UIMAD UR4, UR50, UR8, UR13 ;  /* 0x00000008320472a4 */ /* 0x000fe4000f8e020d */
[----:B------:R-:W-:Y:S02]  /*4ab0*/  UIMAD UR14, UR5, UR15, UR7 ;  /* 0x0000000f050e72a4 */ /* 0x000fe4000f8e0207 */
[----:B------:R-:W-:Y:S11]  /*4ac0*/  UIMAD UR13, UR6, UR50, UR4 ;  /* 0x00000032060d72a4 */ /* 0x000ff6000f8e0204 */
[----:B------:R-:W-:Y:S01]  /*4ad0*/  @!UPT UIADD3 URZ, UPT, UPT, URZ, URZ, URZ ;  /* 0x000000fffffff290 */ /* 0x000fe2000fffe0ff */
.L_x_87:
[----:B------:R-:W3:Y:S01]  /*4ae0*/  @!UP3 LDCU.128 UR8, c[0x0][0xb10] ;  /* 0x00016200ff08b7ac */ /* 0x000ee20008000c00 */
[C---:B------:R-:W-:Y:S02]  /*4af0*/  ISETP.NE.U32.AND P1, PT, R4.reuse, RZ, PT ;  /* 0x000000ff0400720c */ /* 0x040fe40003f25070 */
[----:B------:R-:W-:Y:S02]  /*4b00*/  ISETP.NE.U32.AND P0, PT, R4, RZ, PT ;  /* 0x000000ff0400720c */ /* 0x000fe40003f05070 */
[C---:B------:R-:W-:Y:S02]  /*4b10*/  ISETP.NE.AND.EX P1, PT, R5.reuse, RZ, PT, P1 ;  /* 0x000000ff0500720c */ /* 0x040fe40003f25310 */
[----:B------:R-:W-:Y:S01]  /*4b20*/  ISETP.NE.AND.EX P0, PT, R5, RZ, PT, P0 ;  /* 0x000000ff0500720c */ /* 0x000fe20003f05300 */
[----:B------:R-:W4:Y:S01]  /*4b30*/  @!UP3 LDCU UR5, c[0x0][0xb0c] ;  /* 0x00016180ff05b7ac */ /* 0x000f220008000800 */
[----:B------:R-:W-:Y:S01]  /*4b40*/  SHF.L.U32 R9, R15, 0x1f, RZ ;  /* 0x0000001f0f097819 */ /* 0x000fe200000006ff */
[----:B------:R-:W-:Y:S02]  /*4b50*/  USHF.L.U32 UR42, UR20, 0x7, URZ ;  /* 0x00000007142a7899 */ /* 0x000fe400080006ff */
[----:B------:R-:W-:Y:S02]  /*4b60*/  USHF.L.U32 UR43, UR24, 0x6, URZ ;  /* 0x00000006182b7899 */ /* 0x000fe400080006ff */
[----:B---3--:R-:W-:Y:S07]  /*4b70*/  UIMAD.WIDE.U32 UR6, UR14, UR8, URZ ;  /* 0x000000080e0672a5 */ /* 0x008fee000f8e00ff */
[----:B------:R-:W-:Y:S01]  /*4b80*/  @!UP3 UMOV UR4, UR7 ;  /* 0x000000070004bc82 */ /* 0x000fe20008000000 */
[----:B----4-:R-:W-:Y:S02]  /*4b90*/  @!UP3 UISETP.NE.AND UP0, UPT, UR5, 0x1, UPT ;  /* 0x000000010500b88c */ /* 0x010fe4000bf05270 */
[----:B------:R-:W-:Y:S02]  /*4ba0*/  @!UP3 USHF.R.U32.HI UR4, URZ, UR9, UR4 ;  /* 0x00000009ff04b299 */ /* 0x000fe40008011604 */
[----:B------:R-:W-:Y:S02]  /*4bb0*/  UIMAD.WIDE.U32 UR6, UR13, UR11, URZ ;  /* 0x0000000b0d0672a5 */ /* 0x000fe4000f8e00ff */
[----:B------:R-:W-:Y:S02]  /*4bc0*/  @!UP3 USEL UR8, UR14, UR4, !UP0 ;  /* 0x000000040e08b287 */ /* 0x000fe4000c000000 */
[----:B------:R-:W-:Y:S03]  /*4bd0*/  @!UP3 UISETP.NE.AND UP0, UPT, UR10, 0x1, UPT ;  /* 0x000000010a00b88c */ /* 0x000fe6000bf05270 */
[----:B------:R-:W-:Y:S02]  /*4be0*/  @!UP3 UMOV UR6, UR7 ;  /* 0x000000070006bc82 */ /* 0x000fe40008000000 */
[----:B------:R-:W3:Y:S02]  /*4bf0*/  @!UP3 LDCU UR4, c[0x0][0xb20] ;  /* 0x00016400ff04b7ac */ /* 0x000ee40008000800 */
[----:B---3--:R-:W-:Y:S04]  /*4c00*/  @!UP3 USHF.R.U32.HI UR6, URZ, UR4, UR6 ;  /* 0x00000004ff06b299 */ /* 0x008fe80008011606 */
[----:B------:R-:W-:Y:S04]  /*4c10*/  @!UP3 USEL UR6, UR13, UR6, !UP0 ;  /* 0x000000060d06b287 */ /* 0x000fe8000c000000 */
[----:B------:R-:W-:Y:S02]  /*4c20*/  @!UP3 UIADD3 UR4, UPT, UPT, -UR8, UR6, URZ ;  /* 0x000000060804b290 */ /* 0x000fe4000fffe1ff */
[----:B------:R-:W-:Y:S02]  /*4c30*/  @!UP3 UIADD3 UR6, UPT, UPT, UR8, -UR6, URZ ;  /* 0x800000060806b290 */ /* 0x000fe4000fffe0ff */
[----:B------:R-:W-:Y:S02]  /*4c40*/  @!UP3 UIMAD UR14, UR4, UR5, UR14 ;  /* 0x00000005040eb2a4 */ /* 0x000fe4000f8e020e */
[----:B------:R-:W-:Y:S01]  /*4c50*/  @!UP3 UIMAD UR13, UR6, UR10, UR13 ;  /* 0x0000000a060db2a4 */ /* 0x000fe2000f8e020d */
[----:B------:R-:W-:Y:S11]  /*4c60*/  BRA.U UP2, `(.L_x_88) ;  /* 0x0000000102107547 */ /* 0x000ff6000b800000 */
[----:B------:R-:W-:Y:S04]  /*4c70*/  MOV R6, UR46 ;  /* 0x0000002e00067c02 */ /* 0x000fe80008000f00 */
[----:B------:R-:W-:Y:S04]  /*4c80*/  SHF.L.U32 R6, R6, 0x1f, RZ ;  /* 0x0000001f06067819 */ /* 0x000fe800000006ff */
[----:B------:R-:W3:Y:S02]  /*4c90*/  SYNCS.PHASECHK.TRANS64.TRYWAIT P2, [UR21+0x88], R6 ;  /* 0x00008806ff0075a7 */ /* 0x000ee40008041115 */
[----:B---3--:R-:W-:Y:S05]  /*4ca0*/  @!P2 BRA `(.L_x_89) ;  /* 0x000000480040a947 */ /* 0x008fea0003800000 */
.L_x_88:
[----:B------:R-:W-:Y:S05]  /*4cb0*/  @!P1 BRA `(.L_x_90) ;  /* 0x0000000000309947 */ /* 0x000fea0003800000 */
[----:B------:R-:W-:Y:S01]  /*4cc0*/  ISETP.NE.U32.AND P1, PT, R2, RZ, PT ;  /* 0x000000ff0200720c */ /* 0x000fe20003f25070 */
[----:B------:R-:W3:Y:S01]  /*4cd0*/  LDCU.64 UR4, c[0x0][0x358] ;  /* 0x00006b00ff0477ac */ /* 0x000ee20008000a00 */
[----:B------:R-:W-:Y:S02]  /*4ce0*/  IMAD.MOV.U32 R50, RZ, RZ, 0x1 ;  /* 0x00000001ff327424 */ /* 0x000fe400078e00ff */
[----:B------:R-:W-:Y:S11]  /*4cf0*/  ISETP.NE.AND.EX P1, PT, R3, RZ, PT, P1 ;  /* 0x000000ff0300720c */ /* 0x000ff60003f25310 */
[----:B------:R-:W-:Y:S02]  /*4d00*/  @!UPT UIADD3 URZ, UPT, UPT, URZ, URZ, URZ ;  /* 0x000000fffffff290 */ /* 0x000fe4000fffe0ff */
[----:B------:R-:W4:Y:S01]  /*4d10*/  @P1 LDC.64 R10, c[0x0][0x888] ;  /* 0x00022200ff0a1b82 */ /* 0x000f220000000a00 */
[----:B-1----:R-:W-:Y:S04]  /*4d20*/  @P1 IMAD R0, R4, UR36, RZ ;  /* 0x0000002404001c24 */ /* 0x002fe8000f8e02ff */
[----:B----4-:R-:W-:Y:S04]  /*4d30*/  @P1 IMAD.WIDE R10, R0, 0x4, R10 ;  /* 0x00000004000a1825 */ /* 0x010fe800078e020a */
[----:B------:R-:W-:Y:S01]  /*4d40*/  HFMA2 R0, -RZ, RZ, 0, 5.9604644775390625e-08 ;  /* 0x00000001ff007431 */ /* 0x000fe200000001ff */
[----:B---3-5:R3:W5:Y:S04]  /*4d50*/  @P1 LDG.E R27, desc[UR4][R10.64] ;  /* 0x000000040a1b1981 */ /* 0x028768000c1e1900 */
[----:B------:R-:W-:Y:S01]  /*4d60*/  @!P1 PRMT R50, R0, 0x7610, R50 ;  /* 0x0000761000329816 */ /* 0x000fe20000000032 */
[----:B---3--:R-:W4:Y:S06]  /*4d70*/  @!P1 LDC R27, c[0x0][0x880] ;  /* 0x00022000ff1b9b82 */ /* 0x008f2c0000000800 */
.L_x_90:
[----:B----45:R-:W-:Y:S01]  /*4d80*/  @!P0 FSETP.EQ.AND P1, PT, R27, RZ, PT ;  /* 0x000000ff1b00820b */ /* 0x030fe20003f22000 */
[----:B------:R-:W-:Y:S01]  /*4d90*/  @!UPT UIADD3 URZ, UPT, UPT, URZ, URZ, URZ ;  /* 0x000000fffffff290 */ /* 0x000fe2000fffe0ff */
[----:B------:R-:W-:Y:S11]  /*4da0*/  @!P0 BRA `(.L_x_91) ;  /* 0x0000000000188947 */ /* 0x000ff60003800000 */
[----:B------:R-:W-:Y:S02]  /*4db0*/  LOP3.LUT P0, RZ, R50, 0xff, RZ, 0xc0, !PT ;  /* 0x000000ff32ff7812 */ /* 0x000fe4000780c0ff */
[----:B------:R-:W-:Y:S04]  /*4dc0*/  ISETP.NE.U32.AND P1, PT, R2, RZ, PT ;  /* 0x000000ff0200720c */ /* 0x000fe80003f25070 */
[----:B------:R-:W-:Y:S04]  /*4dd0*/  ISETP.NE.AND.EX P1, PT, R3, RZ, PT, P1 ;  /* 0x000000ff0300720c */ /* 0x000fe80003f25310 */
[----:B------:R-:W-:Y:S03]  /*4de0*/  PLOP3.LUT P1, PT, P1, PT, PT, 0x8, 0x80 ;  /* 0x000000000080781c */ /* 0x000fe60000f2e170 */
[----:B------:R-:W-:Y:S11]  /*4df0*/  @P0 FSETP.EQ.AND P1, PT, R27, RZ, PT ;  /* 0x000000ff1b00020b */ /* 0x000ff60003f22000 */
[----:B------:R-:W-:Y:S02]  /*4e00*/  @!UPT UIADD3 URZ, UPT, UPT, URZ, URZ, URZ ;  /* 0x000000fffffff290 */ /* 0x000fe4000fffe0ff */
.L_x_91:
[----:B------:R-:W3:Y:S01]  /*4e10*/  SYNCS.PHASECHK.TRANS64.TRYWAIT P2, [UR21+0x60], R9 ;  /* 0x00006009ff0075a7 */ /* 0x000ee20008041115 */
[----:B------:R-:W-:Y:S04]  /*4e20*/  ELECT P0, URZ, PT ;  /* 0x0000000000ff782f */ /* 0x000fe80003800000 */
[----:B------:R-:W-:Y:S11]  /*4e30*/  PLOP3.LUT P1, PT, P1, P0, PT, 0xf2, 0x2f ;  /* 0x00000000002f781c */ /* 0x000ff60000f21e72 */
[----:B------:R-:W-:Y:S02]  /*4e40*/  @!UPT UIADD3 URZ, UPT, UPT, URZ, URZ, URZ ;  /* 0x000000fffffff290 */ /* 0x000fe4000fffe0ff */
[----:B------:R-:W-:Y:S05]  /*4e50*/  @!P1 IADD3 R8, P0, PT, R16, 0x580, RZ ;  /* 0x0000058010089810 */ /* 0x000fea0007f1e0ff */
[----:B-1----:R-:W-:Y:S01]  /*4e60*/  @!P1 IMAD.X R6, RZ, RZ, R17, P0 ;  /* 0x000000ffff069224 */ /* 0x002fe200000e0611 */
[----:B---3--:R-:W-:Y:S07]  /*4e70*/  @!P2 BRA `(.L_x_92) ;  /* 0x0000004400e4a947 */ /* 0x008fee0003800000 */
.L_x_182:
[----:B------:R-:W-:Y:S01]  /*4e80*/  @!P1 R2UR UR5, R8 ;  /* 0x00000000080592ca */ /* 0x000fe200000e0000 */
[----:B------:R-:W-:Y:S01]  /*4e90*/  VOTEU.ALL UP0, P1 ;  /* 0x0000000000ff7886 */ /* 0x000fe20000800000 */
[----:B------:R-:W-:Y:S01]  /*4ea0*/  @!P1 R2UR UR4, R6 ;  /* 0x00000000060492ca */ /* 0x000fe200000e0000 */
[----:B------:R-:W-:Y:S01]  /*4eb0*/  UMOV UR16, 0x0 ;  /* 0x0000000000107882 */ /* 0x000fe20000000000 */
[----:B------:R-:W-:Y:S01]  /*4ec0*/  UMOV UR17, 0x10000000 ;  /* 0x1000000000117882 */ /* 0x000fe20000000000 */
[----:B------:R-:W-:Y:S01]  /*4ed0*/  UMOV UR44, UR36 ;  /* 0x00000024002c7c82 */ /* 0x000fe20008000000 */
[----:B------:R-:W-:Y:S01]  /*4ee0*/  @!UP0 UIADD3 UR40, UPT, UPT, UR21, 0x200, URZ ;  /* 0x0000020015288890 */ /* 0x000fe2000fffe0ff */
[----:B-1----:R-:W-:Y:S01]  /*4ef0*/  @!P1 IMAD.MOV.U32 R0, RZ, RZ, 0x1000 ;  /* 0x00001000ff009424 */ /* 0x002fe200078e00ff */
[----:B------:R-:W-:Y:S01]  /*4f00*/  @!UP0 UIADD3 UR10, UPT, UPT, UR42, 0x40, URZ ;  /* 0x000000402a0a8890 */ /* 0x000fe2000fffe0ff */
[----:B------:R-:W-:Y:S01]  /*4f10*/  @!P1 IADD3 R8, P0, PT, R16, 0x580, RZ ;  /* 0x0000058010089810 */ /* 0x000fe20007f1e0ff */
[----:B------:R-:W-:Y:S01]  /*4f20*/  @!UP0 UIADD3 UR8, UPT, UPT, UR21, 0xa00, URZ ;  /* 0x00000a0015088890 */ /* 0x000fe2000fffe0ff */
[----:B------:R-:W-:Y:S02]  /*4f30*/  VOTEU.ALL UP0, P1 ;  /* 0x0000000000ff7886 */ /* 0x000fe40000800000 */
[----:B------:R-:W-:Y:S01]  /*4f40*/  IMAD.U32 R10, RZ, RZ, UR5 ;  /* 0x00000005ff0a7e24 */ /* 0x000fe2000f8e00ff */
[----:B------:R-:W-:Y:S01]  /*4f50*/  UMOV UR9, UR41 ;  /* 0x0000002900097c82 */ /* 0x000fe20008000000 */
[----:B------:R-:W-:Y:S01]  /*4f60*/  IMAD.U32 R11, RZ, RZ, UR4 ;  /* 0x00000004ff0b7e24 */ /* 0x000fe2000f8e00ff */
[----:B------:R-:W-:Y:S01]  /*4f70*/  UMOV UR11, UR43 ;  /* 0x0000002b000b7c82 */ /* 0x000fe20008000000 */
[----:B------:R-:W-:Y:S01]  /*4f80*/  UMOV UR12, UR36 ;  /* 0x00000024000c7c82 */ /* 0x000fe20008000000 */
[----:B------:R-:W-:Y:S01]  /*4f90*/  @!P1 R2UR UR4, R10 ;  /* 0x000000000a0492ca */ /* 0x000fe200000e0000 */
[----:B------:R-:W-:Y:S01]  /*4fa0*/  UPRMT UR6, UR47, 0x654, UR41 ;  /* 0x000006542f067896 */ /* 0x000fe20008000029 */
[----:B------:R-:W-:Y:S01]  /*4fb0*/  @!P1 R2UR UR5, R11 ;  /* 0x000000000b0592ca */ /* 0x000fe200000e0000 */
[----:B------:R-:W-:Y:S11]  /*4fc0*/  @!P1 IMAD.X R6, RZ, RZ, R17, P0 ;  /* 0x000000ffff069224 */ /* 0x000ff600000e0611 */
[----:B------:R-:W-:Y:S01]  /*4fd0*/  @!UPT UIADD3 URZ, UPT, UPT, URZ, URZ, URZ ;  /* 0x000000fffffff290 */ /* 0x000fe2000fffe0ff */
[----:B------:R1:W-:Y:S01]  /*4fe0*/  @!UP0 UTMALDG.3D [UR40], [UR4], desc[UR16] ;  /* 0x00001028040085b4 */ /* 0x0003e20008011000 */
[----:B------:R-:W-:Y:S05]  /*4ff0*/  VOTEU.ALL UP0, P1 ;  /* 0x0000000000ff7886 */ /* 0x000fea0000800000 */
[----:B------:R1:W-:Y:S01]  /*5000*/  @!UP0 UTMALDG.3D [UR8], [UR4], desc[UR16] ;  /* 0x00001008040085b4 */ /* 0x0003e20008011000 */
[----:B------:R1:W-:Y:S01]  /*5010*/  @!P1 SYNCS.ARRIVE.TRANS64.RED.A0TR RZ, [UR21+0x40], R0 ;  /* 0x00004000ffff99a7 */ /* 0x0003e20008300415 */
[----:B------:R-:W-:Y:S01]  /*5020*/  SYNCS.ARRIVE.TRANS64.RED.A1T0 RZ, [UR6], RZ ;  /* 0x000000ffffff79a7 */ /* 0x000fe20008100406 */
[----:B------:R-:W3:Y:S02]  /*5030*/  SYNCS.PHASECHK.TRANS64.TRYWAIT P2, [UR21+0x68], R9 ;  /* 0x00006809ff0075a7 */ /* 0x000ee40008041115 */
[----:B-1-3--:R-:W-:Y:S05]  /*5040*/  @!P2 BRA `(.L_x_93) ;  /* 0x000000440088a947 */ /* 0x00afea0003800000 */
.L_x_184:
        /* <DEDUP_REMOVED lines=10> */
[----:B------:R-:W-:Y:S02]  /*50f0*/  @!UP0 UIADD3 UR10, UPT, UPT, UR42, 0x50, URZ ;  /* 0x000000502a0a8890 */ /* 0x000fe4000fffe0ff */
[----:B------:R-:W-:Y:S01]  /*5100*/  @!UP0 UIADD3 UR8, UPT, UPT, UR21, 0x1a00, URZ ;  /* 0x00001a0015088890 */ /* 0x000fe2000fffe0ff */
[----:B------:R-:W-:Y:S01]  /*5110*/  IMAD.U32 R10, RZ, RZ, UR5 ;  /* 0x00000005ff0a7e24 */ /* 0x000fe2000f8e00ff */
[----:B------:R-:W-:Y:S01]  /*5120*/  VOTEU.ALL UP0, P1 ;  /* 0x0000000000ff7886 */ /* 0x000fe20000800000 */
[----:B------:R-:W-:Y:S01]  /*5130*/  IMAD.U32 R11, RZ, RZ, UR4 ;  /* 0x00000004ff0b7e24 */ /* 0x000fe2000f8e00ff */
[----:B------:R-:W-:Y:S01]  /*5140*/  UMOV UR9, UR33 ;  /* 0x0000002100097c82 */ /* 0x000fe20008000000 */
[----:B------:R-:W-:Y:S01]  /*5150*/  UMOV UR11, UR43 ;  /* 0x0000002b000b7c82 */ /* 0x000fe20008000000 */
[----:B------:R-:W-:Y:S01]  /*5160*/  @!P1 R2UR UR4, R10 ;  /* 0x000000000a0492ca */ /* 0x000fe200000e0000 */
[----:B------:R-:W-:Y:S01]  /*5170*/  UMOV UR12, UR36 ;  /* 0x00000024000c7c82 */ /* 0x000fe20008000000 */
[----:B------:R-:W-:Y:S01]  /*5180*/  @!P1 R2UR UR5, R11 ;  /* 0x000000000b0592ca */ /* 0x000fe200000e0000 */
[----:B------:R-:W-:Y:S01]  /*5190*/  UPRMT UR6, UR47, 0x654, UR33 ;  /* 0x000006542f067896 */ /* 0x000fe20008000021 */
[----:B------:R-:W-:Y:S11]  /*51a0*/  @!P1 IMAD.X R6, RZ, RZ, R17, P0 ;  /* 0x000000ffff069224 */ /* 0x000ff600000e0611 */
[----:B------:R1:W-:Y:S01]  /*51b0*/  @!UP0 UTMALDG.3D [UR32], [UR4], desc[UR16] ;  /* 0x00001020040085b4 */ /* 0x0003e20008011000 */
[----:B------:R-:W-:Y:S05]  /*51c0*/  VOTEU.ALL UP0, P1 ;  /* 0x0000000000ff7886 */ /* 0x000fea0000800000 */
[----:B------:R1:W-:Y:S01]  /*51d0*/  @!UP0 UTMALDG.3D [UR8], [UR4], desc[UR16] ;  /* 0x00001008040085b4 */ /* 0x0003e20008011000 */
[----:B------:R1:W-:Y:S01]  /*51e0*/  @!P1 SYNCS.ARRIVE.TRANS64.RED.A0TR RZ, [UR21+0x48], R0 ;  /* 0x00004800ffff99a7 */ /* 0x0003e20008300415 */
[----:B------:R-:W-:Y:S01]  /*51f0*/  SYNCS.ARRIVE.TRANS64.RED.A1T0 RZ, [UR6], RZ ;  /* 0x000000ffffff79a7 */ /* 0x000fe20008100406 */
[----:B------:R-:W3:Y:S02]  /*5200*/  SYNCS.PHASECHK.TRANS64.TRYWAIT P2, [UR21+0x70], R9 ;  /* 0x00007009ff0075a7 */ /* 0x000ee40008041115 */
[----:B-1-3--:R-:W-:Y:S05]  /*5210*/  @!P2 BRA `(.L_x_94) ;  /* 0x00000044002ca947 */ /* 0x00afea0003800000 */
.L_x_186:
        /* <DEDUP_REMOVED lines=9> */
[----:B------:R-:W-:Y:S01]  /*52b0*/  VIADD R14, R14, 0x1 ;  /* 0x000000010e0e7836 */ /* 0x000fe20000000000 */
        /* <DEDUP_REMOVED lines=10> */
[----:B------:R-:W-:Y:S01]  /*5360*/  UMOV UR12, UR36 ;  /* 0x00000024000c7c82 */ /* 0x000fe20008000000 */
[----:B------:R-:W-:Y:S11]  /*5370*/  UPRMT UR6, UR47, 0x654, UR25 ;  /* 0x000006542f067896 */ /* 0x000ff60008000019 */
[----:B------:R1:W-:Y:S01]  /*5380*/  @!UP0 UTMALDG.3D [UR24], [UR4], desc[UR16] ;  /* 0x00001018040085b4 */ /* 0x0003e20008011000 */
[----:B------:R-:W-:Y:S05]  /*5390*/  VOTEU.ALL UP0, P1 ;  /* 0x0000000000ff7886 */ /* 0x000fea0000800000 */
[----:B------:R1:W-:Y:S01]  /*53a0*/  @!UP0 UTMALDG.3D [UR8], [UR4], desc[UR16] ;  /* 0x00001008040085b4 */ /* 0x0003e20008011000 */
[----:B------:R1:W-:Y:S01]  /*53b0*/  @!P1 SYNCS.ARRIVE.TRANS64.RED.A0TR RZ, [UR21+0x50], R0 ;  /* 0x00005000ffff99a7 */ /* 0x0003e20008300415 */
[----:B------:R-:W-:Y:S01]  /*53c0*/  SYNCS.ARRIVE.TRANS64.RED.A1T0 RZ, [UR6], RZ ;  /* 0x000000ffffff79a7 */ /* 0x000fe20008100406 */
[----:B------:R-:W3:Y:S02]  /*53d0*/  SYNCS.PHASECHK.TRANS64.TRYWAIT P0, [UR21+0x78], R9 ;  /* 0x00007809ff0075a7 */ /* 0x000ee40008001115 */
[----:B-1-3--:R-:W-:Y:S05]  /*53e0*/  @!P0 BRA `(.L_x_95) ;  /* 0x0000004000d08947 */ /* 0x00afea0003800000 */
.L_x_188:
[----:B------:R-:W-:Y:S01]  /*53f0*/  UPLOP3.LUT UP2, UPT, UPT, UPT, UPT, 0x80, 0x8 ;  /* 0x000000000008789c */ /* 0x000fe20003f4f070 */
[----:B------:R-:W-:Y:S01]  /*5400*/  @!P1 IADD3 R6, P0, PT, R16, 0x580, RZ ;  /* 0x0000058010069810 */ /* 0x000fe20007f1e0ff */
[----:B------:R-:W-:Y:S01]  /*5410*/  UMOV UR6, 0x0 ;  /* 0x0000000000067882 */ /* 0x000fe20000000000 */
[----:B------:R-:W-:Y:S01]  /*5420*/  UMOV UR7, 0x10000000 ;  /* 0x1000000000077882 */ /* 0x000fe20000000000 */
[----:B------:R-:W-:Y:S01]  /*5430*/  VOTEU.ALL UP0, P1 ;  /* 0x0000000000ff7886 */ /* 0x000fe20000800000 */
[----:B------:R-:W-:Y:S01]  /*5440*/  @!P1 R2UR UR5, R6 ;  /* 0x00000000060592ca */ /* 0x000fe200000e0000 */
[----:B-1----:R-:W-:Y:S01]  /*5450*/  @!P1 IMAD.X R0, RZ, RZ, R17, P0 ;  /* 0x000000ffff009224 */ /* 0x002fe200000e0611 */
[----:B------:R-:W-:Y:S01]  /*5460*/  UMOV UR19, UR43 ;  /* 0x0000002b00137c82 */ /* 0x000fe20008000000 */
[----:B------:R-:W-:Y:S01]  /*5470*/  UMOV UR20, UR36 ;  /* 0x0000002400147c82 */ /* 0x000fe20008000000 */
[----:B------:R-:W-:Y:S01]  /*5480*/  @!UP0 UIADD3 UR18, UPT, UPT, UR42, 0x30, URZ ;  /* 0x000000302a128890 */ /* 0x000fe2000fffe0ff */
[----:B------:R-:W-:Y:S01]  /*5490*/  R2UR UR24, R52 ;  /* 0x00000000341872ca */ /* 0x000fe200000e0000 */
[----:B------:R-:W-:Y:S01]  /*54a0*/  @!UP0 UIADD3 UR16, UPT, UPT, UR21, 0x3200, URZ ;  /* 0x0000320015108890 */ /* 0x000fe2000fffe0ff */
[----:B------:R-:W-:Y:S01]  /*54b0*/  @!P1 R2UR UR4, R0 ;  /* 0x00000000000492ca */ /* 0x000fe200000e0000 */
[----:B------:R-:W-:Y:S01]  /*54c0*/  @!UP0 UIADD3 UR17, UPT, UPT, UR21, 0x58, URZ ;  /* 0x0000005815118890 */ /* 0x000fe2000fffe0ff */
[----:B------:R-:W-:Y:S01]  /*54d0*/  ISETP.NE.AND P0, PT, R14, 0x2, PT ;  /* 0x000000020e00780c */ /* 0x000fe20003f05270 */
[----:B------:R-:W-:Y:S01]  /*54e0*/  @!UP0 UIADD3 UR10, UPT, UPT, UR42, 0x70, URZ ;  /* 0x000000702a0a8890 */ /* 0x000fe2000fffe0ff */
[----:B------:R-:W-:Y:S01]  /*54f0*/  LOP3.LUT R15, R15, 0x1, RZ, 0x3c, !PT ;  /* 0x000000010f0f7812 */ /* 0x000fe200078e3cff */
[----:B------:R-:W-:Y:S01]  /*5500*/  @!UP0 UIADD3 UR8, UPT, UPT, UR21, 0x3a00, URZ ;  /* 0x00003a0015088890 */ /* 0x000fe2000fffe0ff */
[----:B------:R-:W-:Y:S01]  /*5510*/  IMAD.U32 R8, RZ, RZ, UR5 ;  /* 0x00000005ff087e24 */ /* 0x000fe2000f8e00ff */
[----:B------:R-:W-:Y:S01]  /*5520*/  VOTEU.ALL UP0, P1 ;  /* 0x0000000000ff7886 */ /* 0x000fe20000800000 */
[----:B------:R-:W-:Y:S01]  /*5530*/  UMOV UR11, UR43 ;  /* 0x0000002b000b7c82 */ /* 0x000fe20008000000 */
[----:B------:R-:W-:Y:S01]  /*5540*/  UMOV UR12, UR36 ;  /* 0x00000024000c7c82 */ /* 0x000fe20008000000 */
[----:B------:R-:W-:Y:S01]  /*5550*/  UMOV UR9, UR17 ;  /* 0x0000001100097c82 */ /* 0x000fe20008000000 */
[----:B------:R-:W-:Y:S01]  /*5560*/  SEL R0, RZ, 0x1, P0 ;  /* 0x00000001ff007807 */ /* 0x000fe20000000000 */
[----:B------:R-:W-:Y:S01]  /*5570*/  UIADD3 UR24, UPT, UPT, UR14, UR24, URZ ;  /* 0x000000180e187290 */ /* 0x000fe2000fffe0ff */
[----:B------:R-:W-:Y:S01]  /*5580*/  IMAD.U32 R9, RZ, RZ, UR4 ;  /* 0x00000004ff097e24 */ /* 0x000fe2000f8e00ff */
[----:B------:R-:W-:Y:S01]  /*5590*/  @!P1 R2UR UR4, R8 ;  /* 0x00000000080492ca */ /* 0x000fe200000e0000 */
[----:B------:R-:W-:Y:S01]  /*55a0*/  UMOV UR36, UR29 ;  /* 0x0000001d00247c82 */ /* 0x000fe20008000000 */
[----:B------:R-:W-:Y:S02]  /*55b0*/  LOP3.LUT R13, R13, R0, RZ, 0x3c, !PT ;  /* 0x000000000d0d7212 */ /* 0x000fe400078e3cff */
[----:B------:R-:W-:Y:S02]  /*55c0*/  @!P1 R2UR UR5, R9 ;  /* 0x00000000090592ca */ /* 0x000fe400000e0000 */
[----:B------:R-:W-:Y:S11]  /*55d0*/  SEL R14, R14, RZ, P0 ;  /* 0x000000ff0e0e7207 */ /* 0x000ff60000000000 */
[----:B------:R1:W-:Y:S01]  /*55e0*/  @!UP0 UTMALDG.3D [UR16], [UR4], desc[UR6] ;  /* 0x00000610040085b4 */ /* 0x0003e20008011000 */
[----:B------:R-:W-:Y:S05]  /*55f0*/  VOTEU.ALL UP0, P1 ;  /* 0x0000000000ff7886 */ /* 0x000fea0000800000 */
[----:B------:R3:W-:Y:S01]  /*5600*/  @!UP0 UTMALDG.3D [UR8], [UR4], desc[UR6] ;  /* 0x00000608040085b4 */ /* 0x0007e20008011000 */
[----:B------:R3:W-:Y:S01]  /*5610*/  @!P1 SYNCS.ARRIVE.TRANS64.RED.A0TR RZ, [UR21+0x58], R7 ;  /* 0x00005807ffff99a7 */ /* 0x0007e20008300415 */
[----:B------:R-:W-:Y:S01]  /*5620*/  SYNCS.ARRIVE.TRANS64.RED.A1T0 RZ, [UR37], RZ ;  /* 0x000000ffffff79a7 */ /* 0x000fe20008100425 */
[----:B-1----:R-:W-:Y:S01]  /*5630*/  UIADD3 UR20, UPT, UPT, UR13, UR63, URZ ;  /* 0x0000003f0d147290 */ /* 0x002fe2000fffe0ff */
[----:B------:R-:W-:Y:S11]  /*5640*/  BRA.U UP1, `(.L_x_96) ;  /* 0xfffffff101047547 */ /* 0x000ff6000b83ffff */
[----:B------:R-:W-:-:S04]  /*5650*/  SHF.L.U32 R2, R15, 0x1f, RZ ;  /* 0x0000001f0f027819 */ /* 0x000fc800000006ff */
[----:B------:R-:W1:Y:S02]  /*5660*/  SYNCS.PHASECHK.TRANS64.TRYWAIT P0, [UR21+0x60], R2 ;  /* 0x00006002ff0075a7 */ /* 0x000e640008001115 */
[----:B-1----:R-:W-:Y:S05]  /*5670*/  @!P0 BRA `(.L_x_97) ;  /* 0x0000004000448947 */ /* 0x002fea0003800000 */
.L_x_190:
[----:B------:R-:W4:Y:S02]  /*5680*/  SYNCS.PHASECHK.TRANS64.TRYWAIT P0, [UR21+0x68], R2 ;  /* 0x00006802ff0075a7 */ /* 0x000f240008001115 */
[----:B----4-:R-:W-:Y:S05]  /*5690*/  @!P0 BRA `(.L_x_98) ;  /* 0x0000004000548947 */ /* 0x010fea0003800000 */
.L_x_192:
[----:B------:R-:W4:Y:S02]  /*56a0*/  SYNCS.PHASECHK.TRANS64.TRYWAIT P0, [UR21+0x70], R2 ;  /* 0x00007002ff0075a7 */ /* 0x000f240008001115 */
[----:B----4-:R-:W-:Y:S05]  /*56b0*/  @!P0 BRA `(.L_x_99) ;  /* 0x0000004000648947 */ /* 0x010fea0003800000 */
.L_x_194:
[----:B-1----:R-:W-:-:S07]  /*56c0*/  MOV R0, UR21 ;  /* 0x0000001500007c02 */ /* 0x002fce0008000f00 */
.L_x_100:
[----:B-1----:R-:W-:-:S04]  /*56d0*/  SHF.L.U32 R2, R15, 0x1f, RZ ;  /* 0x0000001f0f027819 */ /* 0x002fc800000006ff */
[----:B------:R1:W4:Y:S03]  /*56e0*/  SYNCS.PHASECHK.TRANS64.TRYWAIT P0, [R0+URZ+0x78], R2 ;  /* 0x00007802000075a7 */ /* 0x00032600080011ff */
[----:B----4-:R-:W-:Y:S05]  /*56f0*/  @!P0 NANOSLEEP.SYNCS 0x989680 ;  /* 0x009896800000895d */ /* 0x010fea0003900000 */
[----:B------:R-:W4:Y:S02]  /*5700*/  @!P0 SYNCS.PHASECHK.TRANS64 P0, [R0+URZ+0x78], R2 ;  /* 0x00007802000085a7 */ /* 0x000f2400080010ff */
[----:B--234-:R-:W-:Y:S05]  /*5710*/  @P0 EXIT ;  /* 0x000000000000094d */ /* 0x01cfea0003800000 */
[----:B------:R-:W-:Y:S05]  /*5720*/  BRA `(.L_x_100) ;  /* 0xfffffffc00e87947 */ /* 0x000fea000383ffff */
.L_x_85:
[----:B------:R-:W-:-:S06]  /*5730*/  UISETP.GE.AND UP0, UPT, UR23, 0x4, UPT ;  /* 0x000000041700788c */ /* 0x000fcc000bf06270 */
[----:B------:R-:W-:-:S13]  /*5740*/  PLOP3.LUT P0, PT, PT, PT, UP0, 0x80, 0x8 ;  /* 0x000000000008781c */ /* 0x000fda0003f0f008 */
[----:B-1----:R-:W-:Y:S05]  /*5750*/  @!P0 EXIT ;  /* 0x000000000000894d */ /* 0x002fea0003800000 */
[----:B------:R-:W-:Y:S01]  /*5760*/  BAR.SYNC.DEFER_BLOCKING 0x6, 0xa0 ;  /* 0x0182800000007b1d */ /* 0x000fe20000010000 */
[----:B------:R-:W-:Y:S01]  /*5770*/  IMAD.SHL.U32 R49, R61, 0x10, RZ ;  /* 0x000000103d317824 */ /* 0x000fe200078e00ff */
[----:B------:R-:W-:Y:S01]  /*5780*/  CS2R R58, SRZ ;  /* 0x00000000003a7805 */ /* 0x000fe2000001ff00 */
[----:B------:R-:W-:Y:S02]  /*5790*/  IMAD.SHL.U32 R5, R51, 0x200, RZ ;  /* 0x0000020033057824 */ /* 0x000fe400078e00ff */
[----:B------:R-:W-:Y:S01]  /*57a0*/  IMAD.U32 R23, R61, 0x10000, RZ ;  /* 0x000100003d177824 */ /* 0x000fe200078e00ff */
[----:B------:R-:W-:Y:S01]  /*57b0*/  UMOV UR43, 0x400 ;  /* 0x00000400002b7882 */ /* 0x000fe20000000000 */
[----:B------:R-:W-:Y:S01]  /*57c0*/  LOP3.LUT R48, R49, 0x5b0, RZ, 0xc0, !PT ;  /* 0x000005b031307812 */ /* 0x000fe200078ec0ff */
[----:B------:R-:W-:Y:S01]  /*57d0*/  ULEA UR43, UR47, UR43, 0x18 ;  /* 0x0000002b2f2b7291 */ /* 0x000fe2000f8ec0ff */
[----:B------:R-:W1:Y:S01]  /*57e0*/  LDC.64 R44, c[0x0][0x888] ;  /* 0x00022200ff2c7b82 */ /* 0x000e620000000a00 */
[----:B------:R-:W-:Y:S01]  /*57f0*/  IMAD.SHL.U32 R4, R61, 0x2, RZ ;  /* 0x000000023d047824 */ /* 0x000fe200078e00ff */
[----:B------:R-:W-:Y:S01]  /*5800*/  LOP3.LUT R48, R48, 0x200, R5, 0xf8, !PT ;  /* 0x0000020030307812 */ /* 0x000fe200078ef805 */
[----:B------:R-:W-:Y:S01]  /*5810*/  IMAD.SHL.U32 R5, R51, 0x200000, RZ ;  /* 0x0020000033057824 */ /* 0x000fe200078e00ff */
[C---:B------:R-:W-:Y:S01]  /*5820*/  LOP3.LUT R6, R49.reuse, 0x40, RZ, 0xc0, !PT ;  /* 0x0000004031067812 */ /* 0x040fe200078ec0ff */
[----:B------:R-:W-:Y:S01]  /*5830*/  UIADD3 UR4, UPT, UPT, UR43, 0x200, URZ ;  /* 0x000002002b047890 */ /* 0x000fe2000fffe0ff */
[----:B------:R-:W-:Y:S01]  /*5840*/  LOP3.LUT P0, RZ, R49, 0x40, RZ, 0xc0, !PT ;  /* 0x0000004031ff7812 */ /* 0x000fe2000780c0ff */
[----:B------:R-:W-:Y:S01]  /*5850*/  IMAD.MOV.U32 R60, RZ, RZ, 0x1 ;  /* 0x00000001ff3c7424 */ /* 0x000fe200078e00ff */
[----:B------:R-:W2:Y:S01]  /*5860*/  LDC.64 R46, c[0x0][0x890] ;  /* 0x00022400ff2e7b82 */ /* 0x000ea20000000a00 */
[----:B------:R-:W-:Y:S01]  /*5870*/  LOP3.LUT R5, R5, 0x200000, RZ, 0xc0, !PT ;  /* 0x0020000005057812 */ /* 0x000fe200078ec0ff */
[----:B------:R-:W-:Y:S01]  /*5880*/  IMAD.MOV.U32 R22, RZ, RZ, RZ ;  /* 0x000000ffff167224 */ /* 0x000fe200078e00ff */
[----:B------:R-:W-:Y:S01]  /*5890*/  LOP3.LUT R4, R6, 0x8, R4, 0xf8, !PT ;  /* 0x0000000806047812 */ /* 0x000fe200078ef804 */
[----:B------:R-:W-:Y:S01]  /*58a0*/  IMAD.MOV.U32 R56, RZ, RZ, RZ ;  /* 0x000000ffff387224 */ /* 0x000fe200078e00ff */
[----:B------:R-:W-:Y:S01]  /*58b0*/  LOP3.LUT R23, R5, 0x400000, R23, 0xf8, !PT ;  /* 0x0040000005177812 */ /* 0x000fe200078ef817 */
[----:B------:R-:W-:Y:S01]  /*58c0*/  IMAD.U32 R53, RZ, RZ, UR4 ;  /* 0x00000004ff357e24 */ /* 0x000fe2000f8e00ff */
[----:B------:R-:W3:Y:S01]  /*58d0*/  LDS R0, [UR43+0x140] ;  /* 0x0001402bff007984 */ /* 0x000ee20008000800 */
[----:B------:R-:W4:Y:S01]  /*58e0*/  LDC.64 R42, c[0x0][0x8b0] ;  /* 0x00022c00ff2a7b82 */ /* 0x000f220000000a00 */
[----:B------:R-:W-:Y:S01]  /*58f0*/  LOP3.LUT R48, R48, R4, RZ, 0xfc, !PT ;  /* 0x0000000430307212 */ /* 0x000fe200078efcff */
[----:B------:R-:W1:Y:S01]  /*5900*/  LDCU UR60, c[0x0][0x370] ;  /* 0x00006e00ff3c77ac */ /* 0x000e620008000800 */
[----:B------:R-:W-:Y:S01]  /*5910*/  LOP3.LUT R61, R61, 0x60, RZ, 0xc0, !PT ;  /* 0x000000603d3d7812 */ /* 0x000fe200078ec0ff */
[----:B------:R-:W1:Y:S04]  /*5920*/  LDCU UR42, c[0x0][0xb0c] ;  /* 0x00016180ff2a77ac */ /* 0x000e680008000800 */
[----:B------:R-:W1:Y:S01]  /*5930*/  LDC.64 R40, c[0x0][0x8a8] ;  /* 0x00022a00ff287b82 */ /* 0x000e620000000a00 */
[----:B------:R-:W1:Y:S01]  /*5940*/  LDCU UR39, c[0x0][0xb30] ;  /* 0x00016600ff2777ac */ /* 0x000e620008000800 */
[----:B------:R-:W1:Y:S01]  /*5950*/  LDCU.64 UR54, c[0x0][0x888] ;  /* 0x00011100ff3677ac */ /* 0x000e620008000a00 */
[----:B------:R-:W1:Y:S01]  /*5960*/  LDCU.64 UR40, c[0x0][0xb28] ;  /* 0x00016500ff2877ac */ /* 0x000e620008000a00 */
[----:B------:R-:W1:Y:S01]  /*5970*/  LDCU.128 UR56, c[0x0][0xb10] ;  /* 0x00016200ff3877ac */ /* 0x000e620008000c00 */
[----:B------:R-:W1:Y:S01]  /*5980*/  LDCU UR53, c[0x0][0x374] ;  /* 0x00006e80ff3577ac */ /* 0x000e620008000800 */
[----:B------:R-:W-:Y:S01]  /*5990*/  UMOV UR52, URZ ;  /* 0x000000ff00347c82 */ /* 0x000fe20008000000 */
[----:B------:R-:W-:Y:S01]  /*59a0*/  UMOV UR46, URZ ;  /* 0x000000ff002e7c82 */ /* 0x000fe20008000000 */
[----:B---3--:R-:W-:Y:S01]  /*59b0*/  IMAD.IADD R23, R0, 0x1, R23 ;  /* 0x0000000100177824 */ /* 0x008fe200078e0217 */
[----:B--2---:R-:W-:-:S07]  /*59c0*/  P2R R0, PR, RZ, 0x1 ;  /* 0x00000001ff007803 */ /* 0x004fce0000000000 */
.L_x_144:
[----:B------:R-:W-:Y:S02]  /*59d0*/  LEA R3, R56, UR43, 0x3 ;  /* 0x0000002b38037c11 */ /* 0x000fe4000f8e18ff */
[----:B------:R-:W-:Y:S02]  /*59e0*/  SHF.L.U32 R0, R58, 0x1f, RZ ;  /* 0x0000001f3a007819 */ /* 0x000fe400000006ff */
[----:B-1----:R-:W-:Y:S02]  /*59f0*/  LEA R4, R56, UR43, 0x4 ;  /* 0x0000002b38047c11 */ /* 0x002fe4000f8e20ff */
[----:B------:R-:W2:Y:S02]  /*5a00*/  SYNCS.PHASECHK.TRANS64.TRYWAIT P0, [R3+URZ+0x90], R0 ;  /* 0x00009000030075a7 */ /* 0x000ea400080011ff */
[----:B--2---:R-:W-:Y:S05]  /*5a10*/  @!P0 BRA `(.L_x_101) ;  /* 0x0000003c00a48947 */ /* 0x004fea0003800000 */
.L_x_195:
[----:B------:R-:W3:Y:S01]  /*5a20*/  LDS.128 R4, [R4+0x120] ;  /* 0x0001200004047984 */ /* 0x000ee20000000c00 */
[----:B------:R-:W-:Y:S01]  /*5a30*/  UISETP.GE.AND UP0, UPT, UR45, 0x1, UPT ;  /* 0x000000012d00788c */ /* 0x000fe2000bf06270 */
[----:B------:R-:W-:Y:S01]  /*5a40*/  @!PT LDS RZ, [RZ] ;  /* 0x00000000fffff984 */ /* 0x000fe20000000800 */
[----:B------:R-:W-:Y:S01]  /*5a50*/  @!PT LDS RZ, [RZ] ;  /* 0x00000000fffff984 */ /* 0x000fe20000000800 */
[----:B------:R-:W-:Y:S01]  /*5a60*/  @!PT LDS RZ, [RZ] ;  /* 0x00000000fffff984 */ /* 0x000fe20000000800 */
[----:B------:R-:W-:Y:S01]  /*5a70*/  @!PT LDS RZ, [RZ] ;  /* 0x00000000fffff984 */ /* 0x000fe20000000800 */
[----:B------:R1:W-:Y:S06]  /*5a80*/  MEMBAR.ALL.CTA ;  /* 0x0000000000007992 */ /* 0x0003ec0000008000 */
[----:B-1----:R-:W1:Y:S01]  /*5a90*/  FENCE.VIEW.ASYNC.S ;  /* 0x00000000000073c6 */ /* 0x002e620000000000 */
[----:B---3--:R-:W-:Y:S11]  /*5aa0*/  LOP3.LUT P0, RZ, R6, 0x1, RZ, 0xc0, !PT ;  /* 0x0000000106ff7812 */ /* 0x008ff6000780c0ff */
[----:B------:R-:W-:Y:S02]  /*5ab0*/  @!UPT UIADD3 URZ, UPT, UPT, URZ, URZ, URZ ;  /* 0x000000fffffff290 */ /* 0x000fe4000fffe0ff */
[----:B-1----:R-:W-:Y:S01]  /*5ac0*/  VOTEU.ANY UP1, P0 ;  /* 0x0000000000ff7886 */ /* 0x002fe20000020100 */
[----:B------:R-:W-:Y:S01]  /*5ad0*/  PLOP3.LUT P0, PT, PT, PT, UP1, 0x80, 0x8 ;  /* 0x000000000008781c */ /* 0x000fe20003f0f018 */
[----:B------:R-:W-:Y:S11]  /*5ae0*/  UP2UR UR62, UPR, URZ, 0x2 ;  /* 0x00000002ff3e7883 */ /* 0x000ff60008000000 */
[----:B------:R-:W-:Y:S01]  /*5af0*/  @!UPT UIADD3 URZ, UPT, UPT, URZ, URZ, URZ ;  /* 0x000000fffffff290 */ /* 0x000fe2000fffe0ff */
[----:B--2---:R-:W-:Y:S02]  /*5b00*/  @P0 SHF.R.U32.HI R0, RZ, 0x10, R5 ;  /* 0x00000010ff000819 */ /* 0x004fe40000011605 */
        /* <DEDUP_REMOVED lines=12> */
[----:B------:R-:W2:Y:S01]  /*5bd0*/  LDCU UR12, c[0x0][0xb20] ;  /* 0x00016400ff0c77ac */ /* 0x000ea20008000800 */
[----:B------:R-:W-:Y:S02]  /*5be0*/  UIMAD.WIDE.U32 UR4, UR53, UR59, URZ ;  /* 0x0000003b350472a5 */ /* 0x000fe4000f8e00ff */
[----:B------:R-:W-:Y:S02]  /*5bf0*/  UIMAD.WIDE.U32 UR6, UR60, UR56, URZ ;  /* 0x000000383c0672a5 */ /* 0x000fe4000f8e00ff */
[----:B------:R-:W-:Y:S02]  /*5c00*/  UISETP.NE.AND UP0, UPT, UR58, 0x1, UPT ;  /* 0x000000013a00788c */ /* 0x000fe4000bf05270 */
[----:B------:R-:W-:Y:S02]  /*5c10*/  UIMAD.WIDE.U32 UR8, UR37, UR59, URZ ;  /* 0x0000003b250872a5 */ /* 0x000fe4000f8e00ff */
[----:B------:R-:W-:Y:S02]  /*5c20*/  UIMAD.WIDE.U32 UR10, UR38, UR56, URZ ;  /* 0x00000038260a72a5 */ /* 0x000fe4000f8e00ff */
[----:B------:R-:W-:Y:S02]  /*5c30*/  UISETP.NE.AND UP1, UPT, UR42, 0x1, UPT ;  /* 0x000000012a00788c */ /* 0x000fe4000bf25270 */
[----:B------:R-:W-:Y:S01]  /*5c40*/  UISETP.NE.AND UP2, UPT, UR45, 0x1, UPT ;  /* 0x000000012d00788c */ /* 0x000fe2000bf45270 */
[----:B------:R-:W-:Y:S02]  /*5c50*/  UMOV UR4, UR5 ;  /* 0x0000000500047c82 */ /* 0x000fe40008000000 */
[----:B--2---:R-:W-:Y:S03]  /*5c60*/  USHF.R.U32.HI UR5, URZ, UR12, UR4 ;  /* 0x0000000cff057299 */ /* 0x004fe60008011604 */
[----:B------:R-:W-:Y:S02]  /*5c70*/  UMOV UR4, UR7 ;  /* 0x0000000700047c82 */ /* 0x000fe40008000000 */
[----:B------:R-:W-:Y:S02]  /*5c80*/  USHF.R.U32.HI UR7, URZ, UR57, UR4 ;  /* 0x00000039ff077299 */ /* 0x000fe40008011604 */
[----:B------:R-:W-:Y:S02]  /*5c90*/  USEL UR4, UR53, UR5, !UP0 ;  /* 0x0000000535047287 */ /* 0x000fe4000c000000 */
[----:B------:R-:W-:Y:S01]  /*5ca0*/  USEL UR7, UR60, UR7, !UP1 ;  /* 0x000000073c077287 */ /* 0x000fe2000c800000 */
[----:B------:R-:W-:Y:S01]  /*5cb0*/  UMOV UR5, UR9 ;  /* 0x0000000900057c82 */ /* 0x000fe20008000000 */
[----:B------:R-:W-:Y:S02]  /*5cc0*/  UIMAD.WIDE.U32 UR8, UR4, UR40, URZ ;  /* 0x00000028040872a5 */ /* 0x000fe4000f8e00ff */
[----:B------:R-:W-:Y:S03]  /*5cd0*/  USHF.R.U32.HI UR6, URZ, UR12, UR5 ;  /* 0x0000000cff067299 */ /* 0x000fe60008011605 */
[----:B------:R-:W-:Y:S01]  /*5ce0*/  UMOV UR5, UR11 ;  /* 0x0000000b00057c82 */ /* 0x000fe20008000000 */
[----:B------:R-:W-:Y:S02]  /*5cf0*/  UIMAD.WIDE.U32 UR10, UR7, UR40, URZ ;  /* 0x00000028070a72a5 */ /* 0x000fe4000f8e00ff */
[----:B------:R-:W-:Y:S02]  /*5d00*/  USHF.R.U32.HI UR12, URZ, UR57, UR5 ;  /* 0x00000039ff0c7299 */ /* 0x000fe40008011605 */
[----:B------:R-:W-:Y:S01]  /*5d10*/  USEL UR6, UR37, UR6, !UP0 ;  /* 0x0000000625067287 */ /* 0x000fe2000c000000 */
[----:B------:R-:W-:Y:S02]  /*5d20*/  UMOV UR5, UR9 ;  /* 0x0000000900057c82 */ /* 0x000fe40008000000 */
[----:B------:R-:W-:Y:S01]  /*5d30*/  UMOV UR10, UR11 ;  /* 0x0000000b000a7c82 */ /* 0x000fe20008000000 */
[----:B------:R-:W-:Y:S02]  /*5d40*/  @UP2 USHF.R.U32.HI UR4, URZ, UR41, UR5 ;  /* 0x00000029ff042299 */ /* 0x000fe40008011605 */
[----:B------:R-:W-:Y:S02]  /*5d50*/  @UP2 USHF.R.U32.HI UR7, URZ, UR41, UR10 ;  /* 0x00000029ff072299 */ /* 0x000fe4000801160a */
[----:B------:R-:W-:Y:S02]  /*5d60*/  UIMAD UR4, UR45, UR4, URZ ;  /* 0x000000042d0472a4 */ /* 0x000fe4000f8e02ff */
        /* <DEDUP_REMOVED lines=8> */
[----:B------:R-:W-:Y:S02]  /*5df0*/  USEL UR11, UR6, UR4, !UP2 ;  /* 0x00000004060b7287 */ /* 0x000fe4000d000000 */
[----:B------:R-:W-:Y:S02]  /*5e00*/  UIADD3 UR8, UPT, UPT, -UR5, URZ, URZ ;  /* 0x000000ff05087290 */ /* 0x000fe4000fffe1ff */
[----:B------:R-:W-:Y:S01]  /*5e10*/  UIADD3 UR10, UPT, UPT, -UR11, URZ, URZ ;  /* 0x000000ff0b0a7290 */ /* 0x000fe2000fffe1ff */
[----:B------:R-:W-:Y:S01]  /*5e20*/  @!UP0 UMOV UR4, UR9 ;  /* 0x0000000900048c82 */ /* 0x000fe20008000000 */
[----:B------:R-:W-:Y:S02]  /*5e30*/  UIADD3 UR9, UPT, UPT, -UR6, URZ, URZ ;  /* 0x000000ff06097290 */ /* 0x000fe4000fffe1ff */
[----:B------:R-:W-:Y:S02]  /*5e40*/  @!UP0 USHF.R.U32.HI UR4, URZ, UR41, UR4 ;  /* 0x00000029ff048299 */ /* 0x000fe40008011604 */
[----:B------:R-:W-:Y:S02]  /*5e50*/  UIMAD UR10, UR45, UR10, UR6 ;  /* 0x0000000a2d0a72a4 */ /* 0x000fe4000f8e0206 */
[----:B------:R-:W-:Y:S04]  /*5e60*/  @!UP0 USEL UR4, UR5, UR4, !UP2 ;  /* 0x0000000405048287 */ /* 0x000fe8000d000000 */
[----:B------:R-:W-:Y:S02]  /*5e70*/  @!UP0 UIMAD UR10, UR7, UR10, UR4 ;  /* 0x0000000a070a82a4 */ /* 0x000fe4000f8e0204 */
[----:B------:R-:W-:Y:S02]  /*5e80*/  @!UP0 UIADD3 UR11, UPT, UPT, UR11, -UR4, URZ ;  /* 0x800000040b0b8290 */ /* 0x000fe4000fffe0ff */
[----:B------:R-:W-:Y:S02]  /*5e90*/  UIMAD UR7, UR42, UR8, UR38 ;  /* 0x000000082a0772a4 */ /* 0x000fe4000f8e0226 */
[----:B------:R-:W-:Y:S02]  /*5ea0*/  @!UP0 UIMAD UR6, UR11, UR45, UR5 ;  /* 0x0000002d0b0682a4 */ /* 0x000fe4000f8e0205 */
[----:B------:R-:W-:Y:S01]  /*5eb0*/  UIMAD UR4, UR58, UR9, UR37 ;  /* 0x000000093a0472a4 */ /* 0x000fe2000f8e0225 */
[----:B------:R-:W-:Y:S02]  /*5ec0*/  @!UP0 UMOV UR5, UR10 ;  /* 0x0000000a00058c82 */ /* 0x000fe40008000000 */
[----:B------:R-:W-:Y:S02]  /*5ed0*/  UIMAD UR38, UR5, UR42, UR7 ;  /* 0x0000002a052672a4 */ /* 0x000fe4000f8e0207 */
[----:B------:R-:W-:Y:S11]  /*5ee0*/  UIMAD UR37, UR6, UR58, UR4 ;  /* 0x0000003a062572a4 */ /* 0x000ff6000f8e0204 */
[----:B------:R-:W-:Y:S01]  /*5ef0*/  @!UPT UIADD3 URZ, UPT, UPT, URZ, URZ, URZ ;  /* 0x000000fffffff290 */ /* 0x000fe2000fffe0ff */
.L_x_102:
[----:B------:R-:W-:Y:S01]  /*5f00*/  UISETP.NE.AND UP0, UPT, UR39, 0x1, UPT ;  /* 0x000000012700788c */ /* 0x000fe2000bf05270 */
[----:B------:R-:W-:Y:S01]  /*5f10*/  LOP3.LUT P0, RZ, R53, 0x90, RZ, 0xc0, !PT ;  /* 0x0000009035ff7812 */ /* 0x000fe2000780c0ff */
[----:B------:R-:W-:Y:S01]  /*5f20*/  USHF.L.U32 UR50, UR24, 0x6, URZ ;  /* 0x0000000618327899 */ /* 0x000fe200080006ff */
[----:B------:R-:W-:Y:S01]  /*5f30*/  BSSY.RECONVERGENT B6, `(.L_x_103) ;  /* 0x0000034000067945 */ /* 0x000fe20003800200 */
[----:B------:R-:W-:Y:S01]  /*5f40*/  USHF.L.U32 UR49, UR20, 0x7, URZ ;  /* 0x0000000714317899 */ /* 0x000fe200080006ff */
[----:B------:R-:W-:Y:S06]  /*5f50*/  IADD3 R56, PT, PT, R56, 0x1, RZ ;  /* 0x0000000138387810 */ /* 0x000fec0007ffe0ff */
[----:B------:R-:W2:Y:S01]  /*5f60*/  @!UP0 LDCU.128 UR12, c[0x0][0xb10] ;  /* 0x00016200ff0c87ac */ /* 0x000ea20008000c00 */
[----:B------:R-:W3:Y:S01]  /*5f70*/  @!UP0 LDCU UR5, c[0x0][0xb0c] ;  /* 0x00016180ff0587ac */ /* 0x000ee20008000800 */
[----:B------:R-:W4:Y:S01]  /*5f80*/  @!UP0 LDCU UR10, c[0x0][0xb20] ;  /* 0x00016400ff0a87ac */ /* 0x000f220008000800 */
[----:B--2---:R-:W-:Y:S02]  /*5f90*/  UIMAD.WIDE.U32 UR8, UR38, UR12, URZ ;  /* 0x0000000c260872a5 */ /* 0x004fe4000f8e00ff */
[----:B------:R-:W-:Y:S02]  /*5fa0*/  UIMAD.WIDE.U32 UR6, UR37, UR15, URZ ;  /* 0x0000000f250672a5 */ /* 0x000fe4000f8e00ff */
[----:B------:R-:W-:Y:S03]  /*5fb0*/  @!UP0 UISETP.NE.AND UP1, UPT, UR14, 0x1, UPT ;  /* 0x000000010e00888c */ /* 0x000fe6000bf25270 */
[----:B------:R-:W-:Y:S01]  /*5fc0*/  @!UP0 UMOV UR4, UR9 ;  /* 0x0000000900048c82 */ /* 0x000fe20008000000 */
[----:B---3--:R-:W-:Y:S02]  /*5fd0*/  @!UP0 UISETP.NE.AND UP2, UPT, UR5, 0x1, UPT ;  /* 0x000000010500888c */ /* 0x008fe4000bf45270 */
[----:B------:R-:W-:Y:S01]  /*5fe0*/  @!UP0 USHF.R.U32.HI UR4, URZ, UR13, UR4 ;  /* 0x0000000dff048299 */ /* 0x000fe20008011604 */
[----:B------:R-:W-:Y:S02]  /*5ff0*/  @!UP0 UMOV UR6, UR7 ;  /* 0x0000000700068c82 */ /* 0x000fe40008000000 */
[----:B----4-:R-:W-:Y:S02]  /*6000*/  @!UP0 USHF.R.U32.HI UR6, URZ, UR10, UR6 ;  /* 0x0000000aff068299 */ /* 0x010fe40008011606 */
[----:B------:R-:W-:Y:S02]  /*6010*/  @!UP0 USEL UR7, UR38, UR4, !UP2 ;  /* 0x0000000426078287 */ /* 0x000fe4000d000000 */
[----:B------:R-:W-:Y:S04]  /*6020*/  @!UP0 USEL UR6, UR37, UR6, !UP1 ;  /* 0x0000000625068287 */ /* 0x000fe8000c800000 */
[----:B------:R-:W-:Y:S02]  /*6030*/  @!UP0 UIADD3 UR4, UPT, UPT, -UR7, UR6, URZ ;  /* 0x0000000607048290 */ /* 0x000fe4000fffe1ff */
[----:B------:R-:W-:Y:S02]  /*6040*/  @!UP0 UIADD3 UR6, UPT, UPT, UR7, -UR6, URZ ;  /* 0x8000000607068290 */ /* 0x000fe4000fffe0ff */
[----:B------:R-:W-:Y:S02]  /*6050*/  @!UP0 UIMAD UR38, UR4, UR5, UR38 ;  /* 0x00000005042682a4 */ /* 0x000fe4000f8e0226 */
[----:B------:R-:W-:Y:S01]  /*6060*/  @!UP0 UIMAD UR37, UR6, UR14, UR37 ;  /* 0x0000000e062582a4 */ /* 0x000fe2000f8e0225 */
[----:B------:R-:W-:Y:S11]  /*6070*/  @!P0 BRA `(.L_x_104) ;  /* 0x00000000007c8947 */ /* 0x000ff60003800000 */
[----:B------:R-:W2:Y:S01]  /*6080*/  LDCU.64 UR8, c[0x4][0x80] ;  /* 0x01001000ff0877ac */ /* 0x000ea20008000a00 */
[----:B------:R-:W-:Y:S01]  /*6090*/  MOV R2, 0x0 ;  /* 0x0000000000027802 */ /* 0x000fe20000000f00 */
[----:B------:R-:W-:Y:S02]  /*60a0*/  HFMA2 R12, -RZ, RZ, 0, 5.9604644775390625e-08 ;  /* 0x00000001ff0c7431 */ /* 0x000fe400000001ff */
[----:B------:R-:W-:Y:S01]  /*60b0*/  IMAD.MOV.U32 R8, RZ, RZ, 0x70 ;  /* 0x00000070ff087424 */ /* 0x000fe200078e00ff */
[----:B------:R3:W4:Y:S01]  /*60c0*/  LDC.64 R14, c[0x4][R2] ;  /* 0x01000000020e7b82 */ /* 0x0007220000000a00 */
[----:B------:R-:W1:Y:S01]  /*60d0*/  LDCU.64 UR6, c[0x4][0x88] ;  /* 0x01001100ff0677ac */ /* 0x000e620008000a00 */
[----:B------:R-:W-:Y:S01]  /*60e0*/  IMAD.MOV.U32 R13, RZ, RZ, RZ ;  /* 0x000000ffff0d7224 */ /* 0x000fe200078e00ff */
[----:B------:R-:W1:Y:S01]  /*60f0*/  LDCU.64 UR4, c[0x4][0x8] ;  /* 0x01000100ff0477ac */ /* 0x000e620008000a00 */
[----:B--2---:R-:W-:Y:S01]  /*6100*/  MOV R5, UR9 ;  /* 0x0000000900057c02 */ /* 0x004fe20008000f00 */
[----:B------:R-:W-:Y:S01]  /*6110*/  IMAD.U32 R4, RZ, RZ, UR8 ;  /* 0x00000008ff047e24 */ /* 0x000fe2000f8e00ff */
[----:B-1----:R-:W-:Y:S01]  /*6120*/  MOV R7, UR7 ;  /* 0x0000000700077c02 */ /* 0x002fe20008000f00 */
[----:B------:R-:W-:Y:S01]  /*6130*/  IMAD.U32 R6, RZ, RZ, UR6 ;  /* 0x00000006ff067e24 */ /* 0x000fe2000f8e00ff */
[----:B------:R-:W-:Y:S01]  /*6140*/  MOV R11, UR5 ;  /* 0x00000005000b7c02 */ /* 0x000fe20008000f00 */
[----:B------:R-:W-:Y:S02]  /*6150*/  IMAD.U32 R10, RZ, RZ, UR4 ;  /* 0x00000004ff0a7e24 */ /* 0x000fe4000f8e00ff */
[----:B------:R-:W-:Y:S07]  /*6160*/  LEPC R20, `(.L_x_105) ;  /* 0x000000001014794e */ /* 0x000fee0000000000 */
[----:B---345:R-:W-:Y:S05]  /*6170*/  CALL.ABS.NOINC R14 ;  /* 0x000000000e007343 */ /* 0x038fea0003c00000 */
.L_x_105:
[----:B------:R-:W1:Y:S01]  /*6180*/  LDCU.64 UR8, c[0x4][0x80] ;  /* 0x01001000ff0877ac */ /* 0x000e620008000a00 */
[----:B------:R-:W2:Y:S01]  /*6190*/  LDC.64 R2, c[0x4][R2] ;  /* 0x0100000002027b82 */ /* 0x000ea20000000a00 */
[----:B------:R-:W-:Y:S02]  /*61a0*/  HFMA2 R12, -RZ, RZ, 0, 5.9604644775390625e-08 ;  /* 0x00000001ff0c7431 */ /* 0x000fe400000001ff */
[----:B------:R-:W-:Y:S02]  /*61b0*/  IMAD.MOV.U32 R8, RZ, RZ, 0x70 ;  /* 0x00000070ff087424 */ /* 0x000fe400078e00ff */
[----:B------:R-:W-:Y:S01]  /*61c0*/  IMAD.MOV.U32 R13, RZ, RZ, RZ ;  /* 0x000000ffff0d7224 */ /* 0x000fe200078e00ff */
[----:B------:R-:W3:Y:S01]  /*61d0*/  LDCU.64 UR6, c[0x4][0x88] ;  /* 0x01001100ff0677ac */ /* 0x000ee20008000a00 */
[----:B------:R-:W4:Y:S01]  /*61e0*/  LDCU.64 UR4, c[0x4][0x8] ;  /* 0x01000100ff0477ac */ /* 0x000f220008000a00 */
[----:B-1----:R-:W-:Y:S02]  /*61f0*/  MOV R4, UR8 ;  /* 0x0000000800047c02 */ /* 0x002fe40008000f00 */
[----:B------:R-:W-:Y:S02]  /*6200*/  MOV R5, UR9 ;  /* 0x0000000900057c02 */ /* 0x000fe40008000f00 */
[----:B---3--:R-:W-:Y:S01]  /*6210*/  MOV R7, UR7 ;  /* 0x0000000700077c02 */ /* 0x008fe20008000f00 */
[----:B------:R-:W-:Y:S01]  /*6220*/  IMAD.U32 R6, RZ, RZ, UR6 ;  /* 0x00000006ff067e24 */ /* 0x000fe2000f8e00ff */
[----:B----4-:R-:W-:Y:S01]  /*6230*/  MOV R11, UR5 ;  /* 0x00000005000b7c02 */ /* 0x010fe20008000f00 */
[----:B------:R-:W-:Y:S02]  /*6240*/  IMAD.U32 R10, RZ, RZ, UR4 ;  /* 0x00000004ff0a7e24 */ /* 0x000fe4000f8e00ff */
[----:B------:R-:W-:Y:S07]  /*6250*/  LEPC R20, `(.L_x_104) ;  /* 0x000000001014794e */ /* 0x000fee0000000000 */
[----:B--2---:R-:W-:Y:S05]  /*6260*/  CALL.ABS.NOINC R2 ;  /* 0x0000000002007343 */ /* 0x004fea0003c00000 */
.L_x_104:
[----:B------:R-:W-:Y:S05]  /*6270*/  BSYNC.RECONVERGENT B6 ;  /* 0x0000000000067941 */ /* 0x000fea0003800200 */
.L_x_103:
[----:B------:R-:W-:Y:S02]  /*6280*/  ISETP.NE.U32.AND P0, PT, RZ, UR54, PT ;  /* 0x00000036ff007c0c */ /* 0x000fe4000bf05070 */
[C---:B------:R-:W-:Y:S02]  /*6290*/  ISETP.NE.U32.AND P1, PT, R46.reuse, RZ, PT ;  /* 0x000000ff2e00720c */ /* 0x040fe40003f25070 */
[----:B------:R-:W-:Y:S02]  /*62a0*/  ISETP.NE.U32.AND P4, PT, R46, RZ, PT ;  /* 0x000000ff2e00720c */ /* 0x000fe40003f85070 */
[----:B------:R-:W-:Y:S02]  /*62b0*/  ISETP.NE.AND.EX P0, PT, RZ, UR55, PT, P0 ;  /* 0x00000037ff007c0c */ /* 0x000fe4000bf05300 */
[C---:B------:R-:W-:Y:S02]  /*62c0*/  ISETP.NE.AND.EX P1, PT, R47.reuse, RZ, PT, P1 ;  /* 0x000000ff2f00720c */ /* 0x040fe40003f25310 */
[----:B------:R-:W-:Y:S02]  /*62d0*/  ISETP.NE.AND.EX P4, PT, R47, RZ, P0, P4 ;  /* 0x000000ff2f00720c */ /* 0x000fe40000785340 */
[----:B------:R-:W-:Y:S02]  /*62e0*/  ISETP.NE.U32.AND P5, PT, R42, RZ, PT ;  /* 0x000000ff2a00720c */ /* 0x000fe40003fa5070 */
[----:B------:R-:W-:Y:S02]  /*62f0*/  ISETP.NE.U32.AND P3, PT, RZ, UR54, PT ;  /* 0x00000036ff007c0c */ /* 0x000fe4000bf65070 */
[----:B------:R-:W-:Y:S02]  /*6300*/  PLOP3.LUT P2, PT, PT, PT, PT, 0x8, 0x80 ;  /* 0x000000000080781c */ /* 0x000fe40003f4e170 */
[----:B------:R-:W-:Y:S02]  /*6310*/  ISETP.NE.AND.EX P5, PT, R43, RZ, PT, P5 ;  /* 0x000000ff2b00720c */ /* 0x000fe40003fa5350 */
[----:B------:R-:W-:Y:S03]  /*6320*/  ISETP.NE.AND.EX P3, PT, RZ, UR55, PT, P3 ;  /* 0x00000037ff007c0c */ /* 0x000fe6000bf65330 */
[----:B------:R-:W-:Y:S01]  /*6330*/  @!P4 PLOP3.LUT P2, PT, P1, PT, PT, 0x80, 0x8 ;  /* 0x000000000008c81c */ /* 0x000fe20000f4f070 */
[----:B------:R-:W-:Y:S01]  /*6340*/  @!UPT UIADD3 URZ, UPT, UPT, URZ, URZ, URZ ;  /* 0x000000fffffff290 */ /* 0x000fe2000fffe0ff */
[----:B------:R-:W-:Y:S11]  /*6350*/  @!P1 BRA `(.L_x_106) ;  /* 0x0000000000309947 */ /* 0x000ff60003800000 */
[----:B------:R-:W-:Y:S01]  /*6360*/  ISETP.NE.U32.AND P0, PT, R44, RZ, PT ;  /* 0x000000ff2c00720c */ /* 0x000fe20003f05070 */
[----:B------:R-:W2:Y:S01]  /*6370*/  LDCU.64 UR4, c[0x0][0x358] ;  /* 0x00006b00ff0477ac */ /* 0x000ea20008000a00 */
[----:B------:R-:W-:Y:S02]  /*6380*/  IMAD.MOV.U32 R50, RZ, RZ, 0x1 ;  /* 0x00000001ff327424 */ /* 0x000fe400078e00ff */
[----:B------:R-:W-:Y:S11]  /*6390*/  ISETP.NE.AND.EX P0, PT, R45, RZ, PT, P0 ;  /* 0x000000ff2d00720c */ /* 0x000ff60003f05300 */
[----:B------:R-:W-:Y:S02]  /*63a0*/  @!UPT UIADD3 URZ, UPT, UPT, URZ, URZ, URZ ;  /* 0x000000fffffff290 */ /* 0x000fe4000fffe0ff */
[----:B------:R-:W3:Y:S01]  /*63b0*/  @P0 LDC.64 R2, c[0x0][0x888] ;  /* 0x00022200ff020b82 */ /* 0x000ee20000000a00 */
[----:B-1----:R-:W-:Y:S04]  /*63c0*/  @P0 IMAD R0, R46, UR36, RZ ;  /* 0x000000242e000c24 */ /* 0x002fe8000f8e02ff */
[----:B---3--:R-:W-:Y:S04]  /*63d0*/  @P0 IMAD.WIDE R2, R0, 0x4, R2 ;  /* 0x0000000400020825 */ /* 0x008fe800078e0202 */
[----:B------:R-:W-:Y:S01]  /*63e0*/  HFMA2 R0, -RZ, RZ, 0, 5.9604644775390625e-08 ;  /* 0x00000001ff007431 */ /* 0x000fe200000001ff */
[----:B--2--5:R2:W5:Y:S04]  /*63f0*/  @P0 LDG.E R27, desc[UR4][R2.64] ;  /* 0x00000004021b0981 */ /* 0x024568000c1e1900 */
[----:B------:R-:W-:Y:S01]  /*6400*/  @!P0 PRMT R50, R0, 0x7610, R50 ;  /* 0x0000761000328816 */ /* 0x000fe20000000032 */
[----:B--2---:R-:W3:Y:S06]  /*6410*/  @!P0 LDC R27, c[0x0][0x880] ;  /* 0x00022000ff1b8b82 */ /* 0x004eec0000000800 */
.L_x_106:
[----:B------:R-:W-:Y:S05]  /*6420*/  @!P5 BRA `(.L_x_107) ;  /* 0x000000000024d947 */ /* 0x000fea0003800000 */
[----:B------:R-:W-:Y:S01]  /*6430*/  ISETP.NE.U32.AND P0, PT, R40, RZ, PT ;  /* 0x000000ff2800720c */ /* 0x000fe20003f05070 */
[----:B------:R-:W2:Y:S03]  /*6440*/  LDCU.64 UR4, c[0x0][0x358] ;  /* 0x00006b00ff0477ac */ /* 0x000ea60008000a00 */
[----:B------:R-:W-:Y:S11]  /*6450*/  ISETP.NE.AND.EX P0, PT, R41, RZ, PT, P0 ;  /* 0x000000ff2900720c */ /* 0x000ff60003f05300 */
[----:B------:R-:W-:Y:S02]  /*6460*/  @!UPT UIADD3 URZ, UPT, UPT, URZ, URZ, URZ ;  /* 0x000000fffffff290 */ /* 0x000fe4000fffe0ff */
[----:B------:R-:W4:Y:S01]  /*6470*/  @P0 LDC.64 R2, c[0x0][0x8a8] ;  /* 0x00022a00ff020b82 */ /* 0x000f220000000a00 */
[----:B-1----:R-:W-:Y:S04]  /*6480*/  @P0 IMAD R0, R42, UR36, RZ ;  /* 0x000000242a000c24 */ /* 0x002fe8000f8e02ff */
[----:B----4-:R-:W-:Y:S05]  /*6490*/  @P0 IMAD.WIDE R2, R0, 0x4, R2 ;  /* 0x0000000400020825 */ /* 0x010fea00078e0202 */
[----:B--2--5:R2:W5:Y:S02]  /*64a0*/  @P0 LDG.E R24, desc[UR4][R2.64] ;  /* 0x0000000402180981 */ /* 0x024564000c1e1900 */
[----:B--2---:R-:W4:Y:S02]  /*64b0*/  @!P0 LDC R24, c[0x0][0x8a0] ;  /* 0x00022800ff188b82 */ /* 0x004f240000000800 */
.L_x_107:
[----:B---3-5:R-:W-:Y:S01]  /*64c0*/  FSETP.NEU.AND P0, PT, R27, RZ, PT ;  /* 0x000000ff1b00720b */ /* 0x028fe20003f0d000 */
[----:B------:R-:W-:Y:S01]  /*64d0*/  IMAD.SHL.U32 R57, R48, 0x2, RZ ;  /* 0x0000000230397824 */ /* 0x000fe200078e00ff */
[----:B------:R-:W-:Y:S01]  /*64e0*/  SEL R3, RZ, 0xffffffff, P3 ;  /* 0xffffffffff037807 */ /* 0x000fe20001800000 */
[----:B------:R-:W-:Y:S01]  /*64f0*/  BSSY B1, `(.L_x_108) ;  /* 0x0000033000017945 */ /* 0x000fe20003800000 */
[----:B------:R-:W-:Y:S01]  /*6500*/  @!P4 LOP3.LUT P3, RZ, R50, 0xff, RZ, 0xc0, !PT ;  /* 0x000000ff32ffc812 */ /* 0x000fe2000786c0ff */
[----:B------:R-:W-:Y:S01]  /*6510*/  IMAD.MOV.U32 R64, RZ, RZ, 0x1 ;  /* 0x00000001ff407424 */ /* 0x000fe200078e00ff */
[----:B-1----:R-:W-:Y:S01]  /*6520*/  @!P4 SEL R0, RZ, 0xffffffff, P0 ;  /* 0xffffffffff00c807 */ /* 0x002fe20000000000 */
[----:B------:R-:W-:Y:S01]  /*6530*/  IMAD R25, R22, 0x40, R23 ;  /* 0x0000004016197824 */ /* 0x000fe200078e0217 */
[----:B------:R-:W-:Y:S01]  /*6540*/  LOP3.LUT R60, R60, 0x1, RZ, 0x3c, !PT ;  /* 0x000000013c3c7812 */ /* 0x000fe200078e3cff */
[----:B------:R-:W-:Y:S01]  /*6550*/  IMAD.MOV.U32 R26, RZ, RZ, RZ ;  /* 0x000000ffff1a7224 */ /* 0x000fe200078e00ff */
[----:B------:R-:W-:Y:S02]  /*6560*/  @P2 SEL R0, R3, R0, !P3 ;  /* 0x0000000003002207 */ /* 0x000fe40005800000 */
[----:B------:R-:W-:Y:S02]  /*6570*/  CS2R R38, SRZ ;  /* 0x0000000000267805 */ /* 0x000fe4000001ff00 */
[----:B------:R-:W-:Y:S02]  /*6580*/  LEA R54, R22, UR43, 0x3 ;  /* 0x0000002b16367c11 */ /* 0x000fe4000f8e18ff */
[----:B------:R-:W-:Y:S02]  /*6590*/  CS2R R36, SRZ ;  /* 0x0000000000247805 */ /* 0x000fe4000001ff00 */
[----:B------:R-:W-:Y:S02]  /*65a0*/  @!P4 LOP3.LUT R0, R0, 0x1, RZ, 0xc0, !PT ;  /* 0x000000010000c812 */ /* 0x000fe400078ec0ff */
[----:B------:R-:W-:Y:S02]  /*65b0*/  CS2R R30, SRZ ;  /* 0x00000000001e7805 */ /* 0x000fe4000001ff00 */
[----:B------:R-:W-:Y:S02]  /*65c0*/  SEL R2, RZ, 0xffffffff, P0 ;  /* 0xffffffffff027807 */ /* 0x000fe40000000000 */
[----:B------:R-:W-:Y:S02]  /*65d0*/  CS2R R28, SRZ ;  /* 0x00000000001c7805 */ /* 0x000fe4000001ff00 */
[----:B------:R-:W-:Y:S01]  /*65e0*/  ISETP.NE.U32.OR P6, PT, R0, 0x1, P4 ;  /* 0x000000010000780c */ /* 0x000fe200027c5470 */
[----:B------:R-:W-:Y:S01]  /*65f0*/  VIADD R63, R57, UR43 ;  /* 0x0000002b393f7c36 */ /* 0x000fe20008000000 */
[----:B------:R-:W-:Y:S02]  /*6600*/  LOP3.LUT P4, R55, R50, 0xff, RZ, 0xc0, !PT ;  /* 0x000000ff32377812 */ /* 0x000fe4000788c0ff */
[----:B------:R-:W-:Y:S02]  /*6610*/  P2R R62, PR, RZ, 0x40 ;  /* 0x00000040ff3e7803 */ /* 0x000fe40000000000 */
[----:B------:R-:W-:Y:S04]  /*6620*/  @P1 SEL R2, R3, R2, !P4 ;  /* 0x0000000203021207 */ /* 0x000fe80006000000 */
[----:B------:R-:W-:Y:S03]  /*6630*/  LOP3.LUT R2, R2, 0x1, RZ, 0xc0, !PT ;  /* 0x0000000102027812 */ /* 0x000fe600078ec0ff */
[----:B------:R-:W-:Y:S02]  /*6640*/  @P6 SHF.L.U32 R0, R60, 0x1f, RZ ;  /* 0x0000001f3c006819 */ /* 0x000fe400000006ff */
[----:B------:R-:W-:Y:S02]  /*6650*/  ISETP.NE.U32.AND P5, PT, R2, 0x1, PT ;  /* 0x000000010200780c */ /* 0x000fe40003fa5070 */
[----:B------:R1:W2:Y:S02]  /*6660*/  @P6 SYNCS.PHASECHK.TRANS64.TRYWAIT P3, [UR43+0x40], R0 ;  /* 0x00004000ff0065a7 */ /* 0x0002a4000806112b */
[----:B------:R-:W-:Y:S02]  /*6670*/  P2R R65, PR, RZ, 0x20 ;  /* 0x00000020ff417803 */ /* 0x000fe40000000000 */
[----:B-1----:R-:W-:Y:S04]  /*6680*/  SHF.L.U32 R0, R59, 0x1f, RZ ;  /* 0x0000001f3b007819 */ /* 0x002fe800000006ff */
[----:B------:R1:W3:Y:S01]  /*6690*/  SYNCS.PHASECHK.TRANS64.TRYWAIT P2, [R54+URZ+0xb0], R0 ;  /* 0x0000b000360075a7 */ /* 0x0002e200080411ff */
[----:B--2---:R-:W-:Y:S01]  /*66a0*/  @P6 SEL R64, RZ, 0x1, !P3 ;  /* 0x00000001ff406807 */ /* 0x004fe20005800000 */
[----:B-1----:R-:W-:Y:S06]  /*66b0*/  @!P6 BRA `(.L_x_109) ;  /* 0x000000000058e947 */ /* 0x002fec0003800000 */
[----:B------:R-:W-:Y:S01]  /*66c0*/  VIADD R2, R63, 0x200 ;  /* 0x000002003f027836 */ /* 0x000fe20000000000 */
[----:B------:R-:W-:Y:S01]  /*66d0*/  LOP3.LUT P6, RZ, R49, 0x40, RZ, 0xc0, !PT ;  /* 0x0000004031ff7812 */ /* 0x000fe200078cc0ff */
[----:B------:R-:W-:Y:S01]  /*66e0*/  BSSY B0, `(.L_x_110) ;  /* 0x000000e000007945 */ /* 0x000fe20003800000 */
[----:B------:R-:W-:Y:S01]  /*66f0*/  ISETP.NE.AND P1, PT, R64, RZ, PT ;  /* 0x000000ff4000720c */ /* 0x000fe20003f25270 */
[----:B------:R-:W-:Y:S01]  /*6700*/  @P5 VIADD R4, R63, 0x210 ;  /* 0x000002103f045836 */ /* 0x000fe20000000000 */
[----:B------:R-:W-:Y:S01]  /*6710*/  PLOP3.LUT P0, PT, PT, PT, PT, 0x8, 0x80 ;  /* 0x000000000080781c */ /* 0x000fe20003f0e170 */
[----:B------:R-:W-:Y:S01]  /*6720*/  IMAD.MOV.U32 R39, RZ, RZ, RZ ;  /* 0x000000ffff277224 */ /* 0x000fe200078e00ff */
[----:B------:R-:W-:Y:S02]  /*6730*/  @P5 PLOP3.LUT P0, PT, P6, PT, PT, 0x80, 0x8 ;  /* 0x000000000008581c */ /* 0x000fe4000370f070 */
[----:B------:R-:W-:Y:S02]  /*6740*/  CS2R R36, SRZ ;  /* 0x0000000000247805 */ /* 0x000fe4000001ff00 */
[----:B------:R-:W-:Y:S02]  /*6750*/  CS2R R30, SRZ ;  /* 0x00000000001e7805 */ /* 0x000fe4000001ff00 */
[----:B------:R-:W-:Y:S07]  /*6760*/  CS2R R28, SRZ ;  /* 0x00000000001c7805 */ /* 0x000fee000001ff00 */
[----:B------:R-:W-:Y:S01]  /*6770*/  @P0 VIADD R4, R2, 0xfffffff0 ;  /* 0xfffffff002040836 */ /* 0x000fe20000000000 */
[----:B------:R-:W-:Y:S06]  /*6780*/  @P1 BRA `(.L_x_111) ;  /* 0x00000000000c1947 */ /* 0x000fec0003800000 */
[----:B------:R-:W-:Y:S04]  /*6790*/  SHF.L.U32 R3, R60, 0x1f, RZ ;  /* 0x0000001f3c037819 */ /* 0x000fe800000006ff */
[----:B------:R-:W1:Y:S02]  /*67a0*/  SYNCS.PHASECHK.TRANS64.TRYWAIT P0, [UR43+0x40], R3 ;  /* 0x00004003ff0075a7 */ /* 0x000e64000800112b */
[----:B-1----:R-:W-:Y:S05]  /*67b0*/  @!P0 BRA `(.L_x_112) ;  /* 0x0000003000508947 */ /* 0x002fea0003800000 */
.L_x_111:
[----:B------:R-:W-:Y:S05]  /*67c0*/  BSYNC B0 ;  /* 0x0000000000007941 */ /* 0x000fea0003800000 */
.L_x_110:
[----:B------:R-:W-:Y:S01]  /*67d0*/  ISETP.NE.AND P0, PT, R65, RZ, PT ;  /* 0x000000ff4100720c */ /* 0x000fe20003f05270 */
[----:B------:R-:W-:Y:S11]  /*67e0*/  HFMA2 R26, -RZ, RZ, 0, 5.9604644775390625e-08 ;  /* 0x00000001ff1a7431 */ /* 0x000ff600000001ff */
[----:B------:R-:W-:Y:S01]  /*67f0*/  @!UPT UIADD3 URZ, UPT, UPT, URZ, URZ, URZ ;  /* 0x000000fffffff290 */ /* 0x000fe2000fffe0ff */
[----:B------:R2:W1:Y:S04]  /*6800*/  @P0 LDS.128 R36, [R4] ;  /* 0x0000000004240984 */ /* 0x0004680000000c00 */
[----:B------:R2:W1:Y:S02]  /*6810*/  @P0 LDS.128 R28, [R57+UR43+0x200] ;  /* 0x0002002b391c0984 */ /* 0x0004640008000c00 */
.L_x_109:
[----:B------:R-:W-:Y:S05]  /*6820*/  BSYNC B1 ;  /* 0x0000000000017941 */ /* 0x000fea0003800000 */
.L_x_108:
[----:B-1----:R-:W-:Y:S04]  /*6830*/  SHF.R.U32.HI R2, RZ, 0x15, R25 ;  /* 0x00000015ff027819 */ /* 0x002fe80000011619 */
[----:B------:R-:W-:Y:S01]  /*6840*/  LOP3.LUT P0, RZ, R2, 0x3, R51, 0x48, !PT ;  /* 0x0000000302ff7812 */ /* 0x000fe20007804833 */
[----:B------:R-:W-:Y:S01]  /*6850*/  @!UPT UIADD3 URZ, UPT, UPT, URZ, URZ, URZ ;  /* 0x000000fffffff290 */ /* 0x000fe2000fffe0ff */
[----:B---3--:R-:W-:Y:S11]  /*6860*/  @P2 BRA `(.L_x_113) ;  /* 0x0000000000082947 */ /* 0x008ff60003800000 */
[----:B------:R-:W1:Y:S02]  /*6870*/  SYNCS.PHASECHK.TRANS64.TRYWAIT P1, [R54+URZ+0xb0], R0 ;  /* 0x0000b000360075a7 */ /* 0x000e6400080211ff */
[----:B-1----:R-:W-:Y:S05]  /*6880*/  @!P1 BRA `(.L_x_114) ;  /* 0x0000003000349947 */ /* 0x002fea0003800000 */
.L_x_113:
[----:B------:R-:W-:Y:S05]  /*6890*/  @!P0 BRA `(.L_x_115) ;  /* 0x0000000000408947 */ /* 0x000fea0003800000 */
[----:B------:R-:W3:Y:S01]  /*68a0*/  LDCU.64 UR8, c[0x4][0x70] ;  /* 0x01000e00ff0877ac */ /* 0x000ee20008000a00 */
[----:B------:R-:W-:Y:S01]  /*68b0*/  MOV R3, 0x0 ;  /* 0x0000000000037802 */ /* 0x000fe20000000f00 */
[----:B------:R-:W-:Y:S02]  /*68c0*/  HFMA2 R12, -RZ, RZ, 0, 5.9604644775390625e-08 ;  /* 0x00000001ff0c7431 */ /* 0x000fe400000001ff */
[----:B------:R-:W-:Y:S02]  /*68d0*/  IMAD.MOV.U32 R8, RZ, RZ, 0x192 ;  /* 0x00000192ff087424 */ /* 0x000fe400078e00ff */
[----:B------:R-:W-:Y:S01]  /*68e0*/  IMAD.MOV.U32 R13, RZ, RZ, RZ ;  /* 0x000000ffff0d7224 */ /* 0x000fe200078e00ff */
[----:B------:R-:W5:Y:S01]  /*68f0*/  LDCU.64 UR6, c[0x4][0x78] ;  /* 0x01000f00ff0677ac */ /* 0x000f620008000a00 */
[----:B------:R-:W1:Y:S01]  /*6900*/  LDC.64 R2, c[0x4][R3] ;  /* 0x0100000003027b82 */ /* 0x000e620000000a00 */
[----:B------:R-:W4:Y:S01]  /*6910*/  LDCU.64 UR4, c[0x4][0x10] ;  /* 0x01000200ff0477ac */ /* 0x000f220008000a00 */
[----:B---3--:R-:W-:Y:S01]  /*6920*/  MOV R5, UR9 ;  /* 0x0000000900057c02 */ /* 0x008fe20008000f00 */
[----:B--2---:R-:W-:Y:S01]  /*6930*/  IMAD.U32 R4, RZ, RZ, UR8 ;  /* 0x00000008ff047e24 */ /* 0x004fe2000f8e00ff */
[----:B-----5:R-:W-:Y:S01]  /*6940*/  MOV R7, UR7 ;  /* 0x0000000700077c02 */ /* 0x020fe20008000f00 */
[----:B------:R-:W-:Y:S01]  /*6950*/  IMAD.U32 R6, RZ, RZ, UR6 ;  /* 0x00000006ff067e24 */ /* 0x000fe2000f8e00ff */
[----:B----4-:R-:W-:Y:S01]  /*6960*/  MOV R11, UR5 ;  /* 0x00000005000b7c02 */ /* 0x010fe20008000f00 */
[----:B------:R-:W-:Y:S02]  /*6970*/  IMAD.U32 R10, RZ, RZ, UR4 ;  /* 0x00000004ff0a7e24 */ /* 0x000fe4000f8e00ff */
[----:B------:R-:W-:Y:S07]  /*6980*/  LEPC R20, `(.L_x_115) ;  /* 0x000000001014794e */ /* 0x000fee0000000000 */
[----:B-1----:R-:W-:Y:S05]  /*6990*/  CALL.ABS.NOINC R2 ;  /* 0x0000000002007343 */ /* 0x002fea0003c00000 */
.L_x_115:
[----:B------:R-:W-:Y:S05]  /*69a0*/  WARPSYNC.ALL ;  /* 0x0000000000007948 */ /* 0x000fea0003800000 */
[----:B------:R-:W-:Y:S01]  /*69b0*/  R2UR UR4, R25 ;  /* 0x00000000190472ca */ /* 0x000fe200000e0000 */
[--C-:B------:R-:W-:Y:S01]  /*69c0*/  HADD2.F32 R3, -RZ, R28.reuse.H0_H0 ;  /* 0x2000001cff037230 */ /* 0x100fe20000004100 */
[----:B------:R-:W-:Y:S01]  /*69d0*/  MOV R66, 0x10 ;  /* 0x0000001000427802 */ /* 0x000fe20000000f00 */
[--C-:B------:R-:W-:Y:S01]  /*69e0*/  HADD2.F32 R20, -RZ, R29.reuse.H0_H0 ;  /* 0x2000001dff147230 */ /* 0x100fe20000004100 */
[----:B------:R-:W-:Y:S01]  /*69f0*/  LOP3.LUT P6, RZ, R49, 0x40, RZ, 0xc0, !PT ;  /* 0x0000004031ff7812 */ /* 0x000fe200078cc0ff */
[----:B------:R-:W-:Y:S01]  /*6a00*/  HADD2.F32 R21, -RZ, R29.H1_H1 ;  /* 0x3000001dff157230 */ /* 0x000fe20000004100 */
[----:B------:R-:W-:Y:S01]  /*6a10*/  ISETP.NE.AND P0, PT, R61, RZ, PT ;  /* 0x000000ff3d00720c */ /* 0x000fe20003f05270 */
[----:B------:R-:W-:Y:S01]  /*6a20*/  BSSY.RECONVERGENT B0, `(.L_x_116) ;  /* 0x0000052000007945 */ /* 0x000fe20003800200 */
[----:B------:R-:W-:Y:S04]  /*6a30*/  SEL R66, R66, 0xfffffff0, !P6 ;  /* 0xfffffff042427807 */ /* 0x000fe80007000000 */
[----:B------:R-:W-:Y:S01]  /*6a40*/  IADD3 R63, PT, PT, R63, R66, RZ ;  /* 0x000000423f3f7210 */ /* 0x000fe20007ffe0ff */
[----:B--2---:R-:W1:Y:S02]  /*6a50*/  LDTM.x16 R4, tmem[UR4] ;  /* 0x00000004000479ee */ /* 0x004e640008240000 */
[C---:B-1--4-:R-:W-:Y:S01]  /*6a60*/  FMUL R0, R24.reuse, R4 ;  /* 0x0000000418007220 */ /* 0x052fe20000400000 */
[----:B------:R-:W-:Y:S02]  /*6a70*/  HADD2.F32 R4, -RZ, R28.H1_H1 ;  /* 0x3000001cff047230 */ /* 0x000fe40000004100 */
[C---:B------:R-:W-:Y:S01]  /*6a80*/  FMUL R2, R24.reuse, R5 ;  /* 0x0000000518027220 */ /* 0x040fe20000400000 */
[C---:B------:R-:W-:Y:S01]  /*6a90*/  FMUL R7, R24.reuse, R7 ;  /* 0x0000000718077220 */ /* 0x040fe20000400000 */
[C---:B------:R-:W-:Y:S01]  /*6aa0*/  FFMA R0, R27.reuse, R3, R0 ;  /* 0x000000031b007223 */ /* 0x040fe20000000000 */
[C---:B------:R-:W-:Y:S01]  /*6ab0*/  FMUL R3, R24.reuse, R6 ;  /* 0x0000000618037220 */ /* 0x040fe20000400000 */
[C---:B------:R-:W-:Y:S01]  /*6ac0*/  FFMA R2, R27.reuse, R4, R2 ;  /* 0x000000041b027223 */ /* 0x040fe20000000002 */
[C---:B------:R-:W-:Y:S01]  /*6ad0*/  FMUL R4, R24.reuse, R8 ;  /* 0x0000000818047220 */ /* 0x040fe20000400000 */
[C---:B------:R-:W-:Y:S01]  /*6ae0*/  FMUL R8, R24.reuse, R12 ;  /* 0x0000000c18087220 */ /* 0x040fe20000400000 */
[----:B------:R-:W-:Y:S01]  /*6af0*/  FMUL R12, R24, R16 ;  /* 0x00000010180c7220 */ /* 0x000fe20000400000 */
[--C-:B------:R-:W-:Y:S01]  /*6b00*/  HADD2.F32 R16, -RZ, R30.reuse.H0_H0 ;  /* 0x2000001eff107230 */ /* 0x100fe20000004100 */
[----:B------:R-:W-:Y:S01]  /*6b10*/  F2FP.F16.F32.PACK_AB R32, R2, R0 ;  /* 0x000000000220723e */ /* 0x000fe200000000ff */
[----:B------:R-:W-:Y:S02]  /*6b20*/  HADD2.F32 R0, -RZ, R30.H1_H1 ;  /* 0x3000001eff007230 */ /* 0x000fe40000004100 */
[C---:B------:R-:W-:Y:S01]  /*6b30*/  FMUL R5, R24.reuse, R9 ;  /* 0x0000000918057220 */ /* 0x040fe20000400000 */
[C---:B------:R-:W-:Y:S01]  /*6b40*/  FFMA R3, R27.reuse, R20, R3 ;  /* 0x000000141b037223 */ /* 0x040fe20000000003 */
[C---:B------:R-:W-:Y:S01]  /*6b50*/  FFMA R7, R27.reuse, R21, R7 ;  /* 0x000000151b077223 */ /* 0x040fe20000000007 */
[--C-:B------:R-:W-:Y:S02]  /*6b60*/  HADD2.F32 R2, -RZ, R31.reuse.H0_H0 ;  /* 0x2000001fff027230 */ /* 0x100fe40000004100 */
[C---:B------:R-:W-:Y:S01]  /*6b70*/  FFMA R4, R27.reuse, R16, R4 ;  /* 0x000000101b047223 */ /* 0x040fe20000000004 */
[C---:B------:R-:W-:Y:S01]  /*6b80*/  FMUL R6, R24.reuse, R10 ;  /* 0x0000000a18067220 */ /* 0x040fe20000400000 */
[C---:B------:R-:W-:Y:S01]  /*6b90*/  FFMA R5, R27.reuse, R0, R5 ;  /* 0x000000001b057223 */ /* 0x040fe20000000005 */
[----:B------:R-:W-:Y:S02]  /*6ba0*/  HADD2.F32 R16, -RZ, R31.H1_H1 ;  /* 0x3000001fff107230 */ /* 0x000fe40000004100 */
[C---:B------:R-:W-:Y:S01]  /*6bb0*/  FMUL R11, R24.reuse, R11 ;  /* 0x0000000b180b7220 */ /* 0x040fe20000400000 */
[--C-:B------:R-:W-:Y:S02]  /*6bc0*/  HADD2.F32 R0, -RZ, R36.reuse.H0_H0 ;  /* 0x20000024ff007230 */ /* 0x100fe40000004100 */
[----:B------:R-:W-:Y:S01]  /*6bd0*/  FFMA R6, R27, R2, R6 ;  /* 0x000000021b067223 */ /* 0x000fe20000000006 */
[----:B------:R-:W-:Y:S01]  /*6be0*/  F2FP.F16.F32.PACK_AB R33, R7, R3 ;  /* 0x000000030721723e */ /* 0x000fe200000000ff */
[----:B------:R-:W-:Y:S02]  /*6bf0*/  HADD2.F32 R2, -RZ, R36.H1_H1 ;  /* 0x30000024ff027230 */ /* 0x000fe40000004100 */
[C---:B------:R-:W-:Y:S01]  /*6c00*/  FFMA R11, R27.reuse, R16, R11 ;  /* 0x000000101b0b7223 */ /* 0x040fe2000000000b */
[C---:B------:R-:W-:Y:S01]  /*6c10*/  FMUL R9, R24.reuse, R13 ;  /* 0x0000000d18097220 */ /* 0x040fe20000400000 */
[--C-:B------:R-:W-:Y:S02]  /*6c20*/  HADD2.F32 R3, -RZ, R37.reuse.H0_H0 ;  /* 0x20000025ff037230 */ /* 0x100fe40000004100 */
[C---:B------:R-:W-:Y:S01]  /*6c30*/  FFMA R8, R27.reuse, R0, R8 ;  /* 0x000000001b087223 */ /* 0x040fe20000000008 */
[C---:B------:R-:W-:Y:S01]  /*6c40*/  FMUL R10, R24.reuse, R14 ;  /* 0x0000000e180a7220 */ /* 0x040fe20000400000 */
[----:B------:R-:W-:Y:S02]  /*6c50*/  HADD2.F32 R0, -RZ, R37.H1_H1 ;  /* 0x30000025ff007230 */ /* 0x000fe40000004100 */
[C---:B------:R-:W-:Y:S01]  /*6c60*/  FMUL R15, R24.reuse, R15 ;  /* 0x0000000f180f7220 */ /* 0x040fe20000400000 */
[C---:B------:R-:W-:Y:S01]  /*6c70*/  FFMA R9, R27.reuse, R2, R9 ;  /* 0x000000021b097223 */ /* 0x040fe20000000009 */
[----:B------:R-:W-:Y:S01]  /*6c80*/  FFMA R10, R27, R3, R10 ;  /* 0x000000031b0a7223 */ /* 0x000fe2000000000a */
[--C-:B------:R-:W-:Y:S01]  /*6c90*/  HADD2.F32 R2, -RZ, R38.reuse.H0_H0 ;  /* 0x20000026ff027230 */ /* 0x100fe20000004100 */
[----:B------:R-:W-:Y:S01]  /*6ca0*/  F2FP.F16.F32.PACK_AB R34, R5, R4 ;  /* 0x000000040522723e */ /* 0x000fe200000000ff */
[----:B------:R-:W-:Y:S02]  /*6cb0*/  HADD2.F32 R3, -RZ, R38.H1_H1 ;  /* 0x30000026ff037230 */ /* 0x000fe40000004100 */
[----:B------:R-:W-:Y:S01]  /*6cc0*/  FFMA R15, R27, R0, R15 ;  /* 0x000000001b0f7223 */ /* 0x000fe2000000000f */
[C---:B------:R-:W-:Y:S01]  /*6cd0*/  FMUL R13, R24.reuse, R17 ;  /* 0x00000011180d7220 */ /* 0x040fe20000400000 */
[--C-:B------:R-:W-:Y:S02]  /*6ce0*/  HADD2.F32 R4, -RZ, R39.reuse.H0_H0 ;  /* 0x20000027ff047230 */ /* 0x100fe40000004100 */
[C---:B------:R-:W-:Y:S01]  /*6cf0*/  FMUL R14, R24.reuse, R18 ;  /* 0x00000012180e7220 */ /* 0x040fe20000400000 */
[----:B------:R-:W-:Y:S02]  /*6d00*/  HADD2.F32 R0, -RZ, R39.H1_H1 ;  /* 0x30000027ff007230 */ /* 0x000fe40000004100 */
[----:B------:R-:W-:Y:S01]  /*6d10*/  FMUL R19, R24, R19 ;  /* 0x0000001318137220 */ /* 0x000fe20000400000 */
[----:B------:R-:W-:Y:S01]  /*6d20*/  F2FP.F16.F32.PACK_AB R35, R11, R6 ;  /* 0x000000060b23723e */ /* 0x000fe200000000ff */
[C---:B------:R-:W-:Y:S01]  /*6d30*/  FFMA R12, R27.reuse, R2, R12 ;  /* 0x000000021b0c7223 */ /* 0x040fe2000000000c */
[C---:B------:R-:W-:Y:S01]  /*6d40*/  FFMA R13, R27.reuse, R3, R13 ;  /* 0x000000031b0d7223 */ /* 0x040fe2000000000d */
[C---:B------:R-:W-:Y:S01]  /*6d50*/  FFMA R14, R27.reuse, R4, R14 ;  /* 0x000000041b0e7223 */ /* 0x040fe2000000000e */
[----:B------:R-:W-:Y:S01]  /*6d60*/  FFMA R19, R27, R0, R19 ;  /* 0x000000001b137223 */ /* 0x000fe20000000013 */
[----:B------:R1:W-:Y:S01]  /*6d70*/  STS.128 [R57+UR43+0x200], R32 ;  /* 0x0002002039007988 */ /* 0x0003e20008000c2b */
[----:B------:R-:W-:Y:S02]  /*6d80*/  F2FP.F16.F32.PACK_AB R8, R9, R8 ;  /* 0x000000080908723e */ /* 0x000fe400000000ff */
[----:B------:R-:W-:Y:S02]  /*6d90*/  F2FP.F16.F32.PACK_AB R9, R15, R10 ;  /* 0x0000000a0f09723e */ /* 0x000fe400000000ff */
[----:B------:R-:W-:Y:S02]  /*6da0*/  F2FP.F16.F32.PACK_AB R10, R13, R12 ;  /* 0x0000000c0d0a723e */ /* 0x000fe400000000ff */
[----:B------:R-:W-:Y:S05]  /*6db0*/  F2FP.F16.F32.PACK_AB R11, R19, R14 ;  /* 0x0000000e130b723e */ /* 0x000fea00000000ff */
[----:B------:R1:W-:Y:S01]  /*6dc0*/  STS.128 [R63+0x200], R8 ;  /* 0x000200083f007388 */ /* 0x0003e20000000c00 */
[----:B------:R-:W-:Y:S01]  /*6dd0*/  @!PT LDS RZ, [RZ] ;  /* 0x00000000fffff984 */ /* 0x000fe20000000800 */
[----:B------:R-:W-:Y:S01]  /*6de0*/  @!PT LDS RZ, [RZ] ;  /* 0x00000000fffff984 */ /* 0x000fe20000000800 */
[----:B------:R-:W-:Y:S01]  /*6df0*/  @!PT LDS RZ, [RZ] ;  /* 0x00000000fffff984 */ /* 0x000fe20000000800 */
[----:B------:R-:W-:Y:S01]  /*6e00*/  @!PT LDS RZ, [RZ] ;  /* 0x00000000fffff984 */ /* 0x000fe20000000800 */
[----:B------:R2:W-:Y:S07]  /*6e10*/  MEMBAR.ALL.CTA ;  /* 0x0000000000007992 */ /* 0x0005ee0000008000 */
[----:B--2---:R-:W2:Y:S02]  /*6e20*/  FENCE.VIEW.ASYNC.S ;  /* 0x00000000000073c6 */ /* 0x004ea40000000000 */
[----:B--2---:R-:W-:Y:S06]  /*6e30*/  BAR.SYNC.DEFER_BLOCKING 0x1, 0x80 ;  /* 0x0042000000007b1d */ /* 0x004fec0000010000 */
[----:B------:R-:W-:Y:S05]  /*6e40*/  @P0 BRA `(.L_x_117) ;  /* 0x00000000003c0947 */ /* 0x000fea0003800000 */
[----:B------:R-:W2:Y:S01]  /*6e50*/  LDCU.64 UR6, c[0x0][0x348] ;  /* 0x00006900ff0677ac */ /* 0x000ea20008000a00 */
[----:B------:R-:W-:Y:S01]  /*6e60*/  UIADD3 UR4, UPT, UPT, UR43, 0x200, URZ ;  /* 0x000002002b047890 */ /* 0x000fe2000fffe0ff */
[----:B------:R-:W-:Y:S01]  /*6e70*/  UMOV UR51, UR36 ;  /* 0x0000002400337c82 */ /* 0x000fe20008000000 */
[----:B------:R-:W-:Y:S02]  /*6e80*/  UIADD3 UR9, UPT, UPT, UR49, 0x40, URZ ;  /* 0x0000004031097890 */ /* 0x000fe4000fffe0ff */
[----:B------:R-:W-:Y:S02]  /*6e90*/  UIADD3 UR8, UPT, UPT, UR43, 0xa00, URZ ;  /* 0x00000a002b087890 */ /* 0x000fe4000fffe0ff */
[----:B------:R-:W-:Y:S01]  /*6ea0*/  MOV R53, UR4 ;  /* 0x0000000400357c02 */ /* 0x000fe20008000f00 */
[----:B------:R-:W-:Y:S01]  /*6eb0*/  UMOV UR10, UR50 ;  /* 0x00000032000a7c82 */ /* 0x000fe20008000000 */
[----:B------:R-:W-:Y:S02]  /*6ec0*/  UMOV UR11, UR36 ;  /* 0x00000024000b7c82 */ /* 0x000fe40008000000 */
[----:B------:R-:W-:Y:S01]  /*6ed0*/  R2UR UR48, R53 ;  /* 0x00000000353072ca */ /* 0x000fe200000e0000 */
[----:B--2---:R-:W-:Y:S04]  /*6ee0*/  UIADD3 UR4, UP0, UPT, UR6, 0x680, URZ ;  /* 0x0000068006047890 */ /* 0x004fe8000ff1e0ff */
[----:B------:R-:W-:Y:S09]  /*6ef0*/  UIADD3.X UR5, UPT, UPT, URZ, UR7, URZ, UP0, !UPT ;  /* 0x00000007ff057290 */ /* 0x000ff200087fe4ff */
[----:B------:R2:W-:Y:S01]  /*6f00*/  UTMASTG.3D [UR48], [UR4] ;  /* 0x00000030040073b5 */ /* 0x0005e20008010000 */
[----:B------:R2:W-:Y:S01]  /*6f10*/  UTMASTG.3D [UR8], [UR4] ;  /* 0x00000008040073b5 */ /* 0x0005e20008010000 */
[----:B------:R0:W-:Y:S01]  /*6f20*/  UTMACMDFLUSH ;  /* 0x00000000000079b7 */ /* 0x0001e20000000000 */
[----:B--2---:R-:W-:Y:S04]  /*6f30*/  DEPBAR.LE SB0, 0x1 ;  /* 0x000080400000791a */ /* 0x004fe80000000000 */
.L_x_117:
[----:B------:R-:W-:Y:S05]  /*6f40*/  BSYNC.RECONVERGENT B0 ;  /* 0x0000000000007941 */ /* 0x000fea0003800200 */
.L_x_116:
[----:B------:R-:W-:Y:S01]  /*6f50*/  BAR.SYNC.DEFER_BLOCKING 0x1, 0x80 ;  /* 0x0042000000007b1d */ /* 0x000fe20000010000 */
[----:B------:R-:W-:Y:S01]  /*6f60*/  ISETP.NE.AND P1, PT, R62, RZ, PT ;  /* 0x000000ff3e00720c */ /* 0x000fe20003f25270 */
[----:B------:R-:W-:Y:S01]  /*6f70*/  UISETP.NE.AND UP0, UPT, UR52, URZ, UPT ;  /* 0x000000ff3400728c */ /* 0x000fe2000bf05270 */
[----:B------:R-:W-:Y:S11]  /*6f80*/  LEA R2, R26, UR43, 0x3 ;  /* 0x0000002b1a027c11 */ /* 0x000ff6000f8e18ff */
[----:B------:R-:W-:Y:S01]  /*6f90*/  @P1 SHF.L.U32 R3, R60, 0x1f, RZ ;  /* 0x0000001f3c031819 */ /* 0x000fe200000006ff */
[----:B------:R-:W-:Y:S06]  /*6fa0*/  BRA.U !UP0, `(.L_x_118) ;  /* 0x0000000108247547 */ /* 0x000fec000b800000 */
[----:B------:R-:W-:Y:S01]  /*6fb0*/  IMAD.U32 R4, RZ, RZ, UR46 ;  /* 0x0000002eff047e24 */ /* 0x000fe2000f8e00ff */
[----:B------:R-:W-:Y:S01]  /*6fc0*/  MOV R0, UR47 ;  /* 0x0000002f00007c02 */ /* 0x000fe20008000f00 */
[----:B------:R-:W-:Y:S03]  /*6fd0*/  UIADD3 UR4, UPT, UPT, UR46, 0x1, URZ ;  /* 0x000000012e047890 */ /* 0x000fe6000fffe0ff */
[----:B------:R-:W-:Y:S01]  /*6fe0*/  @P1 LEA R4, R4, UR43, 0x3 ;  /* 0x0000002b04041c11 */ /* 0x000fe2000f8e18ff */
[----:B------:R-:W-:Y:S04]  /*6ff0*/  UISETP.NE.AND UP0, UPT, UR4, 0x4, UPT ;  /* 0x000000040400788c */ /* 0x000fe8000bf05270 */
[----:B------:R-:W-:Y:S01]  /*7000*/  @P1 VIADD R4, R4, 0x60 ;  /* 0x0000006004041836 */ /* 0x000fe20000000000 */
[----:B------:R-:W-:Y:S04]  /*7010*/  USEL UR46, UR4, URZ, UP0 ;  /* 0x000000ff042e7287 */ /* 0x000fe80008000000 */
[----:B------:R-:W-:Y:S04]  /*7020*/  @P1 PRMT R0, R0, 0x654, R4 ;  /* 0x0000065400001816 */ /* 0x000fe80000000004 */
[----:B------:R2:W-:Y:S04]  /*7030*/  @P1 SYNCS.ARRIVE.TRANS64.RED.A1T0 RZ, [R0+URZ], RZ ;  /* 0x000000ff00ff19a7 */ /* 0x0005e800081004ff */
.L_x_118:
[----:B------:R-:W3:Y:S01]  /*7040*/  @P1 SYNCS.PHASECHK.TRANS64.TRYWAIT P0, [R2+URZ+0x40], R3 ;  /* 0x00004003020015a7 */ /* 0x000ee200080011ff */
[----:B------:R-:W-:Y:S01]  /*7050*/  BSSY B1, `(.L_x_119) ;  /* 0x0000012000017945 */ /* 0x000fe20003800000 */
[----:B---3--:R-:W-:Y:S03]  /*7060*/  @P1 SEL R64, RZ, 0x1, !P0 ;  /* 0x00000001ff401807 */ /* 0x008fe60004000000 */
[----:B------:R-:W-:Y:S05]  /*7070*/  @!P1 BRA `(.L_x_120) ;  /* 0x00000000003c9947 */ /* 0x000fea0003800000 */
[----:B------:R-:W-:Y:S01]  /*7080*/  ISETP.NE.AND P1, PT, R65, RZ, PT ;  /* 0x000000ff4100720c */ /* 0x000fe20003f25270 */
[----:B------:R-:W-:Y:S01]  /*7090*/  BSSY B0, `(.L_x_121) ;  /* 0x0000009000007945 */ /* 0x000fe20003800000 */
[----:B------:R-:W-:Y:S11]  /*70a0*/  ISETP.NE.AND P0, PT, R64, RZ, PT ;  /* 0x000000ff4000720c */ /* 0x000ff60003f05270 */
[----:B------:R-:W-:Y:S05]  /*70b0*/  @P1 IMAD R4, R26, 0x1000, R57 ;  /* 0x000010001a041824 */ /* 0x000fea00078e0239 */
[----:B------:R-:W-:Y:S05]  /*70c0*/  @P1 IADD3 R3, PT, PT, R4, UR43, RZ ;  /* 0x0000002b04031c10 */ /* 0x000fea000fffe0ff */
[----:B------:R-:W-:Y:S01]  /*70d0*/  @P1 IMAD.IADD R3, R66, 0x1, R3 ;  /* 0x0000000142031824 */ /* 0x000fe200078e0203 */
[----:B------:R-:W-:Y:S06]  /*70e0*/  @P0 BRA `(.L_x_122) ;  /* 0x00000000000c0947 */ /* 0x000fec0003800000 */
[----:B--2---:R-:W-:Y:S04]  /*70f0*/  SHF.L.U32 R0, R60, 0x1f, RZ ;  /* 0x0000001f3c007819 */ /* 0x004fe800000006ff */
[----:B------:R-:W2:Y:S02]  /*7100*/  SYNCS.PHASECHK.TRANS64.TRYWAIT P0, [R2+URZ+0x40], R0 ;  /* 0x00004000020075a7 */ /* 0x000ea400080011ff */
[----:B--2---:R-:W-:Y:S05]  /*7110*/  @!P0 BRA `(.L_x_123) ;  /* 0x0000002800248947 */ /* 0x004fea0003800000 */
.L_x_122:
[----:B------:R-:W-:Y:S05]  /*7120*/  BSYNC B0 ;  /* 0x0000000000007941 */ /* 0x000fea0003800000 */
.L_x_121:
[----:B------:R-:W-:Y:S02]  /*7130*/  ISETP.NE.AND P0, PT, R65, RZ, PT ;  /* 0x000000ff4100720c */ /* 0x000fe40003f05270 */
[----:B------:R-:W-:Y:S11]  /*7140*/  IADD3 R26, PT, PT, R26, 0x1, RZ ;  /* 0x000000011a1a7810 */ /* 0x000ff60007ffe0ff */
[----:B------:R3:W4:Y:S04]  /*7150*/  @P0 LDS.128 R28, [R4+UR43+0x200] ;  /* 0x0002002b041c0984 */ /* 0x0007280008000c00 */
[----:B------:R3:W1:Y:S02]  /*7160*/  @P0 LDS.128 R36, [R3+0x200] ;  /* 0x0002000003240984 */ /* 0x0006640000000c00 */
.L_x_120:
[----:B------:R-:W-:Y:S05]  /*7170*/  BSYNC B1 ;  /* 0x0000000000017941 */ /* 0x000fea0003800000 */
.L_x_119:
[----:B--2---:R-:W-:Y:S05]  /*7180*/  VIADD R0, R25, 0x10 ;  /* 0x0000001019007836 */ /* 0x004fea0000000000 */
[----:B------:R-:W-:Y:S04]  /*7190*/  SHF.R.U32.HI R0, RZ, 0x15, R0 ;  /* 0x00000015ff007819 */ /* 0x000fe80000011600 */
[----:B------:R-:W-:Y:S11]  /*71a0*/  LOP3.LUT P0, RZ, R0, 0x3, R51, 0x48, !PT ;  /* 0x0000000300ff7812 */ /* 0x000ff60007804833 */
[----:B------:R-:W-:Y:S02]  /*71b0*/  @!UPT UIADD3 URZ, UPT, UPT, URZ, URZ, URZ ;  /* 0x000000fffffff290 */ /* 0x000fe4000fffe0ff */
[----:B------:R-:W-:Y:S05]  /*71c0*/  @!P0 BRA `(.L_x_124) ;  /* 0x0000000000408947 */ /* 0x000fea0003800000 */
[----:B------:R-:W2:Y:S01]  /*71d0*/  LDCU.64 UR8, c[0x4][0x70] ;  /* 0x01000e00ff0877ac */ /* 0x000ea20008000a00 */
[----:B---3--:R-:W-:Y:S01]  /*71e0*/  MOV R3, 0x0 ;  /* 0x0000000000037802 */ /* 0x008fe20000000f00 */
[----:B------:R-:W-:Y:S02]  /*71f0*/  HFMA2 R12, -RZ, RZ, 0, 5.9604644775390625e-08 ;  /* 0x00000001ff0c7431 */ /* 0x000fe400000001ff */
[----:B-1----:R-:W-:Y:S02]  /*7200*/  IMAD.MOV.U32 R8, RZ, RZ, 0x192 ;  /* 0x00000192ff087424 */ /* 0x002fe400078e00ff */
[----:B------:R-:W-:Y:S01]  /*7210*/  IMAD.MOV.U32 R13, RZ, RZ, RZ ;  /* 0x000000ffff0d7224 */ /* 0x000fe200078e00ff */
[----:B------:R-:W1:Y:S01]  /*7220*/  LDCU.64 UR6, c[0x4][0x78] ;  /* 0x01000f00ff0677ac */ /* 0x000e620008000a00 */
[----:B------:R-:W3:Y:S01]  /*7230*/  LDC.64 R2, c[0x4][R3] ;  /* 0x0100000003027b82 */ /* 0x000ee20000000a00 */
[----:B------:R-:W5:Y:S01]  /*7240*/  LDCU.64 UR4, c[0x4][0x10] ;  /* 0x01000200ff0477ac */ /* 0x000f620008000a00 */
[----:B--2---:R-:W-:Y:S01]  /*7250*/  MOV R5, UR9 ;  /* 0x0000000900057c02 */ /* 0x004fe20008000f00 */
[----:B------:R-:W-:Y:S01]  /*7260*/  IMAD.U32 R4, RZ, RZ, UR8 ;  /* 0x00000008ff047e24 */ /* 0x000fe2000f8e00ff */
[----:B-1----:R-:W-:Y:S01]  /*7270*/  MOV R7, UR7 ;  /* 0x0000000700077c02 */ /* 0x002fe20008000f00 */
[----:B------:R-:W-:Y:S01]  /*7280*/  IMAD.U32 R6, RZ, RZ, UR6 ;  /* 0x00000006ff067e24 */ /* 0x000fe2000f8e00ff */
[----:B-----5:R-:W-:Y:S01]  /*7290*/  MOV R11, UR5 ;  /* 0x00000005000b7c02 */ /* 0x020fe20008000f00 */
[----:B------:R-:W-:Y:S02]  /*72a0*/  IMAD.U32 R10, RZ, RZ, UR4 ;  /* 0x00000004ff0a7e24 */ /* 0x000fe4000f8e00ff */
[----:B------:R-:W-:Y:S07]  /*72b0*/  LEPC R20, `(.L_x_124) ;  /* 0x000000001014794e */ /* 0x000fee0000000000 */
[----:B---34-:R-:W-:Y:S05]  /*72c0*/  CALL.ABS.NOINC R2 ;  /* 0x0000000002007343 */ /* 0x018fea0003c00000 */
.L_x_124:
[----:B------:R-:W-:Y:S01]  /*72d0*/  ISETP.NE.AND P6, PT, R62, RZ, PT ;  /* 0x000000ff3e00720c */ /* 0x000fe20003fc5270 */
[----:B------:R-:W-:Y:S05]  /*72e0*/  WARPSYNC.ALL ;  /* 0x0000000000007948 */ /* 0x000fea0003800000 */
[----:B------:R-:W-:Y:S01]  /*72f0*/  R2UR UR4, R25 ;  /* 0x00000000190472ca */ /* 0x000fe200000e0000 */
[----:B---34-:R-:W-:Y:S01]  /*7300*/  HADD2.F32 R3, -RZ, R28.H0_H0 ;  /* 0x2000001cff037230 */ /* 0x018fe20000004100 */
[----:B------:R-:W-:Y:S01]  /*7310*/  ISETP.NE.AND P0, PT, R61, RZ, PT ;  /* 0x000000ff3d00720c */ /* 0x000fe20003f05270 */
[----:B------:R-:W-:Y:S01]  /*7320*/  HADD2.F32 R20, -RZ, R30.H0_H0 ;  /* 0x2000001eff147230 */ /* 0x000fe20000004100 */
[----:B------:R-:W-:Y:S09]  /*7330*/  BSSY.RECONVERGENT B0, `(.L_x_125) ;  /* 0x0000058000007945 */ /* 0x000ff20003800200 */
[----:B-1----:R-:W1:Y:S02]  /*7340*/  LDTM.x16 R4, tmem[UR4+0x10] ;  /* 0x00001004000479ee */ /* 0x002e640008240000 */
[C---:B-1----:R-:W-:Y:S01]  /*7350*/  FMUL R0, R24.reuse, R4 ;  /* 0x0000000418007220 */ /* 0x042fe20000400000 */
[----:B------:R-:W-:Y:S02]  /*7360*/  HADD2.F32 R4, -RZ, R28.H1_H1 ;  /* 0x3000001cff047230 */ /* 0x000fe40000004100 */
[C---:B------:R-:W-:Y:S01]  /*7370*/  FMUL R2, R24.reuse, R5 ;  /* 0x0000000518027220 */ /* 0x040fe20000400000 */
[--C-:B------:R-:W-:Y:S02]  /*7380*/  HADD2.F32 R5, -RZ, R29.reuse.H0_H0 ;  /* 0x2000001dff057230 */ /* 0x100fe40000004100 */
[C---:B------:R-:W-:Y:S01]  /*7390*/  FFMA R0, R27.reuse, R3, R0 ;  /* 0x000000031b007223 */ /* 0x040fe20000000000 */
[C---:B------:R-:W-:Y:S01]  /*73a0*/  FMUL R3, R24.reuse, R6 ;  /* 0x0000000618037220 */ /* 0x040fe20000400000 */
[----:B------:R-:W-:Y:S02]  /*73b0*/  HADD2.F32 R6, -RZ, R29.H1_H1 ;  /* 0x3000001dff067230 */ /* 0x000fe40000004100 */
[C---:B------:R-:W-:Y:S01]  /*73c0*/  FFMA R2, R27.reuse, R4, R2 ;  /* 0x000000041b027223 */ /* 0x040fe20000000002 */
[C---:B------:R-:W-:Y:S01]  /*73d0*/  FMUL R7, R24.reuse, R7 ;  /* 0x0000000718077220 */ /* 0x040fe20000400000 */
[C---:B------:R-:W-:Y:S01]  /*73e0*/  FFMA R3, R27.reuse, R5, R3 ;  /* 0x000000051b037223 */ /* 0x040fe20000000003 */
[C---:B------:R-:W-:Y:S01]  /*73f0*/  FMUL R4, R24.reuse, R8 ;  /* 0x0000000818047220 */ /* 0x040fe20000400000 */
[----:B------:R-:W-:Y:S01]  /*7400*/  FMUL R5, R24, R9 ;  /* 0x0000000918057220 */ /* 0x000fe20000400000 */
[----:B------:R-:W-:Y:S01]  /*7410*/  F2FP.F16.F32.PACK_AB R32, R2, R0 ;  /* 0x000000000220723e */ /* 0x000fe200000000ff */
[C---:B------:R-:W-:Y:S01]  /*7420*/  FFMA R7, R27.reuse, R6, R7 ;  /* 0x000000061b077223 */ /* 0x040fe20000000007 */
[----:B------:R-:W-:Y:S02]  /*7430*/  HADD2.F32 R0, -RZ, R30.H1_H1 ;  /* 0x3000001eff007230 */ /* 0x000fe40000004100 */
[----:B------:R-:W-:Y:S01]  /*7440*/  FFMA R4, R27, R20, R4 ;  /* 0x000000141b047223 */ /* 0x000fe20000000004 */
[--C-:B------:R-:W-:Y:S02]  /*7450*/  HADD2.F32 R2, -RZ, R31.reuse.H0_H0 ;  /* 0x2000001fff027230 */ /* 0x100fe40000004100 */
[C---:B------:R-:W-:Y:S01]  /*7460*/  FMUL R6, R24.reuse, R10 ;  /* 0x0000000a18067220 */ /* 0x040fe20000400000 */
[----:B------:R-:W-:Y:S01]  /*7470*/  F2FP.F16.F32.PACK_AB R33, R7, R3 ;  /* 0x000000030721723e */ /* 0x000fe200000000ff */
[----:B------:R-:W-:Y:S02]  /*7480*/  HADD2.F32 R3, -RZ, R31.H1_H1 ;  /* 0x3000001fff037230 */ /* 0x000fe40000004100 */
[C---:B------:R-:W-:Y:S01]  /*7490*/  FFMA R5, R27.reuse, R0, R5 ;  /* 0x000000001b057223 */ /* 0x040fe20000000005 */
[C---:B------:R-:W-:Y:S01]  /*74a0*/  FMUL R11, R24.reuse, R11 ;  /* 0x0000000b180b7220 */ /* 0x040fe20000400000 */
[--C-:B------:R-:W-:Y:S02]  /*74b0*/  HADD2.F32 R7, -RZ, R36.reuse.H0_H0 ;  /* 0x20000024ff077230 */ /* 0x100fe40000004100 */
[C---:B------:R-:W-:Y:S01]  /*74c0*/  FMUL R8, R24.reuse, R12 ;  /* 0x0000000c18087220 */ /* 0x040fe20000400000 */
[----:B------:R-:W-:Y:S02]  /*74d0*/  HADD2.F32 R0, -RZ, R36.H1_H1 ;  /* 0x30000024ff007230 */ /* 0x000fe40000004100 */
[C---:B------:R-:W-:Y:S01]  /*74e0*/  FMUL R9, R24.reuse, R13 ;  /* 0x0000000d18097220 */ /* 0x040fe20000400000 */
[C---:B------:R-:W-:Y:S01]  /*74f0*/  FFMA R6, R27.reuse, R2, R6 ;  /* 0x000000021b067223 */ /* 0x040fe20000000006 */
[C---:B------:R-:W-:Y:S01]  /*7500*/  FFMA R11, R27.reuse, R3, R11 ;  /* 0x000000031b0b7223 */ /* 0x040fe2000000000b */
[C---:B------:R-:W-:Y:S01]  /*7510*/  FFMA R8, R27.reuse, R7, R8 ;  /* 0x000000071b087223 */ /* 0x040fe20000000008 */
[C---:B------:R-:W-:Y:S01]  /*7520*/  FFMA R9, R27.reuse, R0, R9 ;  /* 0x000000001b097223 */ /* 0x040fe20000000009 */
[--C-:B------:R-:W-:Y:S02]  /*7530*/  HADD2.F32 R2, -RZ, R37.reuse.H0_H0 ;  /* 0x20000025ff027230 */ /* 0x100fe40000004100 */
[C---:B------:R-:W-:Y:S01]  /*7540*/  FMUL R10, R24.reuse, R14 ;  /* 0x0000000e180a7220 */ /* 0x040fe20000400000 */
[----:B------:R-:W-:Y:S02]  /*7550*/  HADD2.F32 R0, -RZ, R37.H1_H1 ;  /* 0x30000025ff007230 */ /* 0x000fe40000004100 */
[C---:B------:R-:W-:Y:S01]  /*7560*/  FMUL R15, R24.reuse, R15 ;  /* 0x0000000f180f7220 */ /* 0x040fe20000400000 */
[C---:B------:R-:W-:Y:S01]  /*7570*/  FMUL R12, R24.reuse, R16 ;  /* 0x00000010180c7220 */ /* 0x040fe20000400000 */
[C---:B------:R-:W-:Y:S01]  /*7580*/  FFMA R10, R27.reuse, R2, R10 ;  /* 0x000000021b0a7223 */ /* 0x040fe2000000000a */
[--C-:B------:R-:W-:Y:S02]  /*7590*/  HADD2.F32 R2, -RZ, R38.reuse.H0_H0 ;  /* 0x20000026ff027230 */ /* 0x100fe40000004100 */
[----:B------:R-:W-:Y:S01]  /*75a0*/  FFMA R15, R27, R0, R15 ;  /* 0x000000001b0f7223 */ /* 0x000fe2000000000f */
[----:B------:R-:W-:Y:S01]  /*75b0*/  HADD2.F32 R0, -RZ, R38.H1_H1 ;  /* 0x30000026ff007230 */ /* 0x000fe20000004100 */
[----:B------:R-:W-:Y:S01]  /*75c0*/  F2FP.F16.F32.PACK_AB R34, R5, R4 ;  /* 0x000000040522723e */ /* 0x000fe200000000ff */
        /* <DEDUP_REMOVED lines=14> */
[----:B------:R-:W-:Y:S02]  /*76b0*/  F2FP.F16.F32.PACK_AB R11, R19, R14 ;  /* 0x0000000e130b723e */ /* 0x000fe400000000ff */
[----:B------:R-:W-:Y:S02]  /*76c0*/  MOV R2, UR46 ;  /* 0x0000002e00027c02 */ /* 0x000fe40008000f00 */
[----:B------:R-:W-:Y:S01]  /*76d0*/  MOV R0, UR47 ;  /* 0x0000002f00007c02 */ /* 0x000fe20008000f00 */
[----:B------:R1:W-:Y:S01]  /*76e0*/  STS.128 [R63+0x1200], R8 ;  /* 0x001200083f007388 */ /* 0x0003e20000000c00 */
[----:B------:R-:W-:Y:S02]  /*76f0*/  @P6 LEA R2, R2, UR43, 0x3 ;  /* 0x0000002b02026c11 */ /* 0x000fe4000f8e18ff */
[----:B------:R-:W-:Y:S02]  /*7700*/  @P6 SHF.L.U32 R3, R60, 0x1f, RZ ;  /* 0x0000001f3c036819 */ /* 0x000fe400000006ff */
[----:B------:R-:W-:Y:S01]  /*7710*/  @P6 IADD3 R2, PT, PT, R2, 0x60, RZ ;  /* 0x0000006002026810 */ /* 0x000fe20007ffe0ff */
[----:B------:R-:W-:Y:S01]  /*7720*/  @!PT LDS RZ, [RZ] ;  /* 0x00000000fffff984 */ /* 0x000fe20000000800 */
[----:B------:R-:W-:Y:S01]  /*7730*/  @!PT LDS RZ, [RZ] ;  /* 0x00000000fffff984 */ /* 0x000fe20000000800 */
[----:B------:R-:W-:Y:S01]  /*7740*/  @!PT LDS RZ, [RZ] ;  /* 0x00000000fffff984 */ /* 0x000fe20000000800 */
[----:B------:R-:W-:Y:S01]  /*7750*/  @!PT LDS RZ, [RZ] ;  /* 0x00000000fffff984 */ /* 0x000fe20000000800 */
[----:B------:R2:W-:Y:S06]  /*7760*/  MEMBAR.ALL.CTA ;  /* 0x0000000000007992 */ /* 0x0005ec0000008000 */
[----:B--2---:R-:W2:Y:S01]  /*7770*/  FENCE.VIEW.ASYNC.S ;  /* 0x00000000000073c6 */ /* 0x004ea20000000000 */
[----:B------:R-:W-:Y:S02]  /*7780*/  @P6 PRMT R0, R0, 0x654, R2 ;  /* 0x0000065400006816 */ /* 0x000fe40000000002 */
[----:B------:R-:W-:Y:S01]  /*7790*/  LEA R2, R26, UR43, 0x3 ;  /* 0x0000002b1a027c11 */ /* 0x000fe2000f8e18ff */
[----:B--2---:R-:W-:Y:S06]  /*77a0*/  BAR.SYNC.DEFER_BLOCKING 0x1, 0x80 ;  /* 0x0042000000007b1d */ /* 0x004fec0000010000 */
[----:B------:R-:W-:Y:S05]  /*77b0*/  @P0 BRA `(.L_x_126) ;  /* 0x00000000003c0947 */ /* 0x000fea0003800000 */
[----:B------:R-:W2:Y:S01]  /*77c0*/  LDCU.64 UR6, c[0x0][0x348] ;  /* 0x00006900ff0677ac */ /* 0x000ea20008000a00 */
[----:B------:R-:W-:Y:S02]  /*77d0*/  UIADD3 UR13, UPT, UPT, UR49, 0x10, URZ ;  /* 0x00000010310d7890 */ /* 0x000fe4000fffe0ff */
[----:B------:R-:W-:Y:S01]  /*77e0*/  UIADD3 UR12, UPT, UPT, UR43, 0x1200, URZ ;  /* 0x000012002b0c7890 */ /* 0x000fe2000fffe0ff */
[----:B------:R-:W-:Y:S01]  /*77f0*/  UMOV UR14, UR50 ;  /* 0x00000032000e7c82 */ /* 0x000fe20008000000 */
[----:B------:R-:W-:Y:S01]  /*7800*/  UMOV UR15, UR36 ;  /* 0x00000024000f7c82 */ /* 0x000fe20008000000 */
[----:B------:R-:W-:Y:S02]  /*7810*/  UIADD3 UR9, UPT, UPT, UR49, 0x50, URZ ;  /* 0x0000005031097890 */ /* 0x000fe4000fffe0ff */
[----:B------:R-:W-:Y:S01]  /*7820*/  UIADD3 UR8, UPT, UPT, UR43, 0x1a00, URZ ;  /* 0x00001a002b087890 */ /* 0x000fe2000fffe0ff */
[----:B------:R-:W-:Y:S01]  /*7830*/  UMOV UR10, UR50 ;  /* 0x00000032000a7c82 */ /* 0x000fe20008000000 */
[----:B------:R-:W-:Y:S01]  /*7840*/  UMOV UR11, UR36 ;  /* 0x00000024000b7c82 */ /* 0x000fe20008000000 */
[----:B--2---:R-:W-:Y:S04]  /*7850*/  UIADD3 UR4, UP0, UPT, UR6, 0x680, URZ ;  /* 0x0000068006047890 */ /* 0x004fe8000ff1e0ff */
[----:B------:R-:W-:Y:S09]  /*7860*/  UIADD3.X UR5, UPT, UPT, URZ, UR7, URZ, UP0, !UPT ;  /* 0x00000007ff057290 */ /* 0x000ff200087fe4ff */
[----:B------:R2:W-:Y:S01]  /*7870*/  UTMASTG.3D [UR12], [UR4] ;  /* 0x0000000c040073b5 */ /* 0x0005e20008010000 */
[----:B------:R2:W-:Y:S01]  /*7880*/  UTMASTG.3D [UR8], [UR4] ;  /* 0x00000008040073b5 */ /* 0x0005e20008010000 */
[----:B------:R0:W-:Y:S01]  /*7890*/  UTMACMDFLUSH ;  /* 0x00000000000079b7 */ /* 0x0001e20000000000 */
[----:B--2---:R-:W-:Y:S04]  /*78a0*/  DEPBAR.LE SB0, 0x1 ;  /* 0x000080400000791a */ /* 0x004fe80000000000 */
.L_x_126:
[----:B------:R-:W-:Y:S05]  /*78b0*/  BSYNC.RECONVERGENT B0 ;  /* 0x0000000000007941 */ /* 0x000fea0003800200 */
.L_x_125:
[----:B------:R-:W-:Y:S01]  /*78c0*/  BAR.SYNC.DEFER_BLOCKING 0x1, 0x80 ;  /* 0x0042000000007b1d */ /* 0x000fe20000010000 */
[----:B------:R-:W-:Y:S04]  /*78d0*/  UIADD3 UR4, UPT, UPT, UR46, 0x1, URZ ;  /* 0x000000012e047890 */ /* 0x000fe8000fffe0ff */
[----:B------:R-:W-:Y:S04]  /*78e0*/  UISETP.NE.AND UP0, UPT, UR4, 0x4, UPT ;  /* 0x000000040400788c */ /* 0x000fe8000bf05270 */
[----:B------:R-:W-:Y:S01]  /*78f0*/  USEL UR44, UR4, URZ, UP0 ;  /* 0x000000ff042c7287 */ /* 0x000fe20008000000 */
[----:B------:R2:W-:Y:S01]  /*7900*/  @P6 SYNCS.ARRIVE.TRANS64.RED.A1T0 RZ, [R0+URZ], RZ ;  /* 0x000000ff00ff69a7 */ /* 0x0005e200081004ff */
[----:B------:R-:W-:Y:S01]  /*7910*/  BSSY B1, `(.L_x_127) ;  /* 0x0000013000017945 */ /* 0x000fe20003800000 */
[----:B------:R-:W3:Y:S02]  /*7920*/  @P6 SYNCS.PHASECHK.TRANS64.TRYWAIT P0, [R2+URZ+0x40], R3 ;  /* 0x00004003020065a7 */ /* 0x000ee400080011ff */
[----:B---3--:R-:W-:Y:S01]  /*7930*/  @P6 SEL R64, RZ, 0x1, !P0 ;  /* 0x00000001ff406807 */ /* 0x008fe20004000000 */
[----:B--2---:R-:W-:Y:S06]  /*7940*/  @!P6 BRA `(.L_x_128) ;  /* 0x00000000003ce947 */ /* 0x004fec0003800000 */
[----:B------:R-:W-:Y:S01]  /*7950*/  ISETP.NE.AND P1, PT, R65, RZ, PT ;  /* 0x000000ff4100720c */ /* 0x000fe20003f25270 */
[----:B------:R-:W-:Y:S01]  /*7960*/  BSSY B0, `(.L_x_129) ;  /* 0x0000009000007945 */ /* 0x000fe20003800000 */
[----:B------:R-:W-:Y:S11]  /*7970*/  ISETP.NE.AND P0, PT, R64, RZ, PT ;  /* 0x000000ff4000720c */ /* 0x000ff60003f05270 */
[----:B------:R-:W-:Y:S05]  /*7980*/  @P1 IMAD R3, R26, 0x1000, R57 ;  /* 0x000010001a031824 */ /* 0x000fea00078e0239 */
[----:B------:R-:W-:Y:S05]  /*7990*/  @P1 IADD3 R0, PT, PT, R3, UR43, RZ ;  /* 0x0000002b03001c10 */ /* 0x000fea000fffe0ff */
[----:B------:R-:W-:Y:S01]  /*79a0*/  @P1 IMAD.IADD R0, R66, 0x1, R0 ;  /* 0x0000000142001824 */ /* 0x000fe200078e0200 */
[----:B------:R-:W-:Y:S06]  /*79b0*/  @P0 BRA `(.L_x_130) ;  /* 0x00000000000c0947 */ /* 0x000fec0003800000 */
[----:B------:R-:W-:Y:S04]  /*79c0*/  SHF.L.U32 R4, R60, 0x1f, RZ ;  /* 0x0000001f3c047819 */ /* 0x000fe800000006ff */
[----:B------:R-:W2:Y:S02]  /*79d0*/  SYNCS.PHASECHK.TRANS64.TRYWAIT P0, [R2+URZ+0x40], R4 ;  /* 0x00004004020075a7 */ /* 0x000ea400080011ff */
[----:B--2---:R-:W-:Y:S05]  /*79e0*/  @!P0 BRA `(.L_x_131) ;  /* 0x0000002000048947 */ /* 0x004fea0003800000 */
.L_x_130:
[----:B------:R-:W-:Y:S05]  /*79f0*/  BSYNC B0 ;  /* 0x0000000000007941 */ /* 0x000fea0003800000 */
.L_x_129:
[----:B------:R-:W-:Y:S02]  /*7a00*/  ISETP.NE.AND P0, PT, R65, RZ, PT ;  /* 0x000000ff4100720c */ /* 0x000fe40003f05270 */
[----:B------:R-:W-:Y:S11]  /*7a10*/  IADD3 R26, PT, PT, R26, 0x1, RZ ;  /* 0x000000011a1a7810 */ /* 0x000ff60007ffe0ff */
[----:B------:R3:W4:Y:S04]  /*7a20*/  @P0 LDS.128 R28, [R3+UR43+0x200] ;  /* 0x0002002b031c0984 */ /* 0x0007280008000c00 */
[----:B------:R3:W1:Y:S02]  /*7a30*/  @P0 LDS.128 R36, [R0+0x200] ;  /* 0x0002000000240984 */ /* 0x0006640000000c00 */
.L_x_128:
[----:B------:R-:W-:Y:S05]  /*7a40*/  BSYNC B1 ;  /* 0x0000000000017941 */ /* 0x000fea0003800000 */
.L_x_127:
[----:B---3--:R-:W-:Y:S05]  /*7a50*/  VIADD R0, R25, 0x20 ;  /* 0x0000002019007836 */ /* 0x008fea0000000000 */
[----:B------:R-:W-:Y:S04]  /*7a60*/  SHF.R.U32.HI R0, RZ, 0x15, R0 ;  /* 0x00000015ff007819 */ /* 0x000fe80000011600 */
[----:B------:R-:W-:Y:S11]  /*7a70*/  LOP3.LUT P0, RZ, R0, 0x3, R51, 0x48, !PT ;  /* 0x0000000300ff7812 */ /* 0x000ff60007804833 */
[----:B------:R-:W-:Y:S02]  /*7a80*/  @!UPT UIADD3 URZ, UPT, UPT, URZ, URZ, URZ ;  /* 0x000000fffffff290 */ /* 0x000fe4000fffe0ff */
[----:B------:R-:W-:Y:S05]  /*7a90*/  @!P0 BRA `(.L_x_132) ;  /* 0x0000000000408947 */ /* 0x000fea0003800000 */
[----:B------:R-:W3:Y:S01]  /*7aa0*/  LDCU.64 UR8, c[0x4][0x70] ;  /* 0x01000e00ff0877ac */ /* 0x000ee20008000a00 */
[----:B------:R-:W-:Y:S01]  /*7ab0*/  MOV R3, 0x0 ;  /* 0x0000000000037802 */ /* 0x000fe20000000f00 */
[----:B------:R-:W-:Y:S02]  /*7ac0*/  HFMA2 R12, -RZ, RZ, 0, 5.9604644775390625e-08 ;  /* 0x00000001ff0c7431 */ /* 0x000fe400000001ff */
[----:B-1----:R-:W-:Y:S02]  /*7ad0*/  IMAD.MOV.U32 R8, RZ, RZ, 0x192 ;  /* 0x00000192ff087424 */ /* 0x002fe400078e00ff */
[----:B------:R-:W-:Y:S01]  /*7ae0*/  IMAD.MOV.U32 R13, RZ, RZ, RZ ;  /* 0x000000ffff0d7224 */ /* 0x000fe200078e00ff */
[----:B------:R-:W1:Y:S01]  /*7af0*/  LDCU.64 UR6, c[0x4][0x78] ;  /* 0x01000f00ff0677ac */ /* 0x000e620008000a00 */
[----:B--2---:R-:W2:Y:S01]  /*7b00*/  LDC.64 R2, c[0x4][R3] ;  /* 0x0100000003027b82 */ /* 0x004ea20000000a00 */
[----:B------:R-:W5:Y:S01]  /*7b10*/  LDCU.64 UR4, c[0x4][0x10] ;  /* 0x01000200ff0477ac */ /* 0x000f620008000a00 */
[----:B---3--:R-:W-:Y:S01]  /*7b20*/  MOV R5, UR9 ;  /* 0x0000000900057c02 */ /* 0x008fe20008000f00 */
[----:B------:R-:W-:Y:S01]  /*7b30*/  IMAD.U32 R4, RZ, RZ, UR8 ;  /* 0x00000008ff047e24 */ /* 0x000fe2000f8e00ff */
[----:B-1----:R-:W-:Y:S01]  /*7b40*/  MOV R7, UR7 ;  /* 0x0000000700077c02 */ /* 0x002fe20008000f00 */
[----:B------:R-:W-:Y:S01]  /*7b50*/  IMAD.U32 R6, RZ, RZ, UR6 ;  /* 0x00000006ff067e24 */ /* 0x000fe2000f8e00ff */
[----:B-----5:R-:W-:Y:S01]  /*7b60*/  MOV R11, UR5 ;  /* 0x00000005000b7c02 */ /* 0x020fe20008000f00 */
[----:B------:R-:W-:Y:S02]  /*7b70*/  IMAD.U32 R10, RZ, RZ, UR4 ;  /* 0x00000004ff0a7e24 */ /* 0x000fe4000f8e00ff */
[----:B------:R-:W-:Y:S07]  /*7b80*/  LEPC R20, `(.L_x_132) ;  /* 0x000000001014794e */ /* 0x000fee0000000000 */
[----:B--2-4-:R-:W-:Y:S05]  /*7b90*/  CALL.ABS.NOINC R2 ;  /* 0x0000000002007343 */ /* 0x014fea0003c00000 */
.L_x_132:
[----:B------:R-:W-:Y:S01]  /*7ba0*/  ISETP.NE.AND P6, PT, R62, RZ, PT ;  /* 0x000000ff3e00720c */ /* 0x000fe20003fc5270 */
[----:B------:R-:W-:Y:S05]  /*7bb0*/  WARPSYNC.ALL ;  /* 0x0000000000007948 */ /* 0x000fea0003800000 */
[----:B------:R-:W-:Y:S01]  /*7bc0*/  R2UR UR4, R25 ;  /* 0x00000000190472ca */ /* 0x000fe200000e0000 */
[----:B----4-:R-:W-:Y:S01]  /*7bd0*/  HADD2.F32 R3, -RZ, R28.H0_H0 ;  /* 0x2000001cff037230 */ /* 0x010fe20000004100 */
[----:B------:R-:W-:Y:S01]  /*7be0*/  ISETP.NE.AND P0, PT, R61, RZ, PT ;  /* 0x000000ff3d00720c */ /* 0x000fe20003f05270 */
[----:B------:R-:W-:Y:S01]  /*7bf0*/  HADD2.F32 R20, -RZ, R30.H0_H0 ;  /* 0x2000001eff147230 */ /* 0x000fe20000004100 */
[----:B------:R-:W-:Y:S09]  /*7c00*/  BSSY.RECONVERGENT B0, `(.L_x_133) ;  /* 0x0000058000007945 */ /* 0x000ff20003800200 */
[----:B-12---:R-:W1:Y:S02]  /*7c10*/  LDTM.x16 R4, tmem[UR4+0x20] ;  /* 0x00002004000479ee */ /* 0x006e640008240000 */
        /* <DEDUP_REMOVED lines=59> */
[----:B------:R-:W-:Y:S02]  /*7fd0*/  LEA R3, R26, UR43, 0x3 ;  /* 0x0000002b1a037c11 */ /* 0x000fe4000f8e18ff */
        /* <DEDUP_REMOVED lines=8> */
[----:B------:R-:W-:Y:S01]  /*8060*/  @P6 SHF.L.U32 R2, R60, 0x1f, RZ ;  /* 0x0000001f3c026819 */ /* 0x000fe200000006ff */
        /* <DEDUP_REMOVED lines=17> */
.L_x_134:
[----:B------:R-:W-:Y:S05]  /*8180*/  BSYNC.RECONVERGENT B0 ;  /* 0x0000000000007941 */ /* 0x000fea0003800200 */
.L_x_133:
        /* <DEDUP_REMOVED lines=19> */
.L_x_138:
[----:B------:R-:W-:Y:S05]  /*82c0*/  BSYNC B0 ;  /* 0x0000000000007941 */ /* 0x000fea0003800000 */
.L_x_137:
[----:B------:R-:W-:Y:S11]  /*82d0*/  ISETP.NE.AND P0, PT, R65, RZ, PT ;  /* 0x000000ff4100720c */ /* 0x000ff60003f05270 */
[----:B------:R-:W-:Y:S02]  /*82e0*/  @!UPT UIADD3 URZ, UPT, UPT, URZ, URZ, URZ ;  /* 0x000000fffffff290 */ /* 0x000fe4000fffe0ff */
[----:B------:R3:W4:Y:S04]  /*82f0*/  @P0 LDS.128 R28, [R26+UR43+0x200] ;  /* 0x0002002b1a1c0984 */ /* 0x0007280008000c00 */
[----:B------:R3:W1:Y:S02]  /*8300*/  @P0 LDS.128 R36, [R66+0x200] ;  /* 0x0002000042240984 */ /* 0x0006640000000c00 */
.L_x_136:
[----:B------:R-:W-:Y:S05]  /*8310*/  BSYNC B1 ;  /* 0x0000000000017941 */ /* 0x000fea0003800000 */
.L_x_135:
[----:B--2---:R-:W-:Y:S05]  /*8320*/  VIADD R0, R25, 0x30 ;  /* 0x0000003019007836 */ /* 0x004fea0000000000 */
[----:B------:R-:W-:Y:S04]  /*8330*/  SHF.R.U32.HI R0, RZ, 0x15, R0 ;  /* 0x00000015ff007819 */ /* 0x000fe80000011600 */
[----:B------:R-:W-:Y:S11]  /*8340*/  LOP3.LUT P0, RZ, R0, 0x3, R51, 0x48, !PT ;  /* 0x0000000300ff7812 */ /* 0x000ff60007804833 */
[----:B------:R-:W-:Y:S02]  /*8350*/  @!UPT UIADD3 URZ, UPT, UPT, URZ, URZ, URZ ;  /* 0x000000fffffff290 */ /* 0x000fe4000fffe0ff */
[----:B------:R-:W-:Y:S05]  /*8360*/  @!P0 BRA `(.L_x_140) ;  /* 0x0000000000408947 */ /* 0x000fea0003800000 */
[----:B------:R-:W2:Y:S01]  /*8370*/  LDCU.64 UR8, c[0x4][0x70] ;  /* 0x01000e00ff0877ac */ /* 0x000ea20008000a00 */
[----:B------:R-:W-:Y:S01]  /*8380*/  MOV R3, 0x0 ;  /* 0x0000000000037802 */ /* 0x000fe20000000f00 */
        /* <DEDUP_REMOVED lines=14> */
.L_x_140:
[----:B------:R-:W-:Y:S01]  /*8470*/  ISETP.NE.AND P0, PT, R61, RZ, PT ;  /* 0x000000ff3d00720c */ /* 0x000fe20003f05270 */
[----:B------:R-:W-:Y:S05]  /*8480*/  WARPSYNC.ALL ;  /* 0x0000000000007948 */ /* 0x000fea0003800000 */
[----:B------:R-:W-:Y:S01]  /*8490*/  R2UR UR4, R25 ;  /* 0x00000000190472ca */ /* 0x000fe200000e0000 */
[--C-:B----4-:R-:W-:Y:S01]  /*84a0*/  HADD2.F32 R20, -RZ, R28.reuse.H0_H0 ;  /* 0x2000001cff147230 */ /* 0x110fe20000004100 */
[----:B------:R-:W-:Y:S01]  /*84b0*/  IADD3 R54, PT, PT, R54, 0xd0, RZ ;  /* 0x000000d036367810 */ /* 0x000fe20007ffe0ff */
[----:B------:R-:W-:Y:S01]  /*84c0*/  HADD2.F32 R21, -RZ, R28.H1_H1 ;  /* 0x3000001cff157230 */ /* 0x000fe20000004100 */
[----:B------:R-:W-:Y:S01]  /*84d0*/  BSSY.RECONVERGENT B0, `(.L_x_141) ;  /* 0x0000054000007945 */ /* 0x000fe20003800200 */
[--C-:B------:R-:W-:Y:S01]  /*84e0*/  HADD2.F32 R25, -RZ, R29.reuse.H0_H0 ;  /* 0x2000001dff197230 */ /* 0x100fe20000004100 */
[----:B------:R-:W-:Y:S01]  /*84f0*/  LOP3.LUT R54, R54, 0xfefffff8, RZ, 0xc0, !PT ;  /* 0xfefffff836367812 */ /* 0x000fe200078ec0ff */
[----:B---3--:R-:W-:Y:S02]  /*8500*/  HADD2.F32 R26, -RZ, R29.H1_H1 ;  /* 0x3000001dff1a7230 */ /* 0x008fe40000004100 */
[--C-:B------:R-:W-:Y:S02]  /*8510*/  HADD2.F32 R28, -RZ, R30.reuse.H0_H0 ;  /* 0x2000001eff1c7230 */ /* 0x100fe40000004100 */
[----:B------:R-:W-:Y:S02]  /*8520*/  HADD2.F32 R29, -RZ, R30.H1_H1 ;  /* 0x3000001eff1d7230 */ /* 0x000fe40000004100 */
[----:B-1----:R-:W1:Y:S01]  /*8530*/  LDTM.x16 R4, tmem[UR4+0x30] ;  /* 0x00003004000479ee */ /* 0x002e620008240000 */
[----:B------:R-:W-:Y:S01]  /*8540*/  NOP ;  /* 0x0000000000007918 */ /* 0x000fe20000000000 */
[----:B-1----:R1:W-:Y:S01]  /*8550*/  SYNCS.ARRIVE.TRANS64.RED.A1T0 RZ, [R54+URZ], RZ ;  /* 0x000000ff36ff79a7 */ /* 0x0023e200081004ff */
[--C-:B------:R-:W-:Y:S02]  /*8560*/  HADD2.F32 R30, -RZ, R31.reuse.H0_H0 ;  /* 0x2000001fff1e7230 */ /* 0x100fe40000004100 */
[----:B------:R-:W-:Y:S02]  /*8570*/  HADD2.F32 R31, -RZ, R31.H1_H1 ;  /* 0x3000001fff1f7230 */ /* 0x000fe40000004100 */
        /* <DEDUP_REMOVED lines=8> */
[C---:B------:R-:W-:Y:S01]  /*8600*/  FMUL R4, R24.reuse, R4 ;  /* 0x0000000418047220 */ /* 0x040fe20000400000 */
[C---:B------:R-:W-:Y:S01]  /*8610*/  FMUL R5, R24.reuse, R5 ;  /* 0x0000000518057220 */ /* 0x040fe20000400000 */
[C---:B------:R-:W-:Y:S01]  /*8620*/  FMUL R6, R24.reuse, R6 ;  /* 0x0000000618067220 */ /* 0x040fe20000400000 */
[C---:B------:R-:W-:Y:S01]  /*8630*/  FMUL R7, R24.reuse, R7 ;  /* 0x0000000718077220 */ /* 0x040fe20000400000 */
[C---:B------:R-:W-:Y:S01]  /*8640*/  FFMA R4, R27.reuse, R20, R4 ;  /* 0x000000141b047223 */ /* 0x040fe20000000004 */
        /* <DEDUP_REMOVED lines=15> */
[C---:B------:R-:W-:Y:S01]  /*8740*/  FMUL R12, R24.reuse, R16 ;  /* 0x00000010180c7220 */ /* 0x040fe20000400000 */
[C---:B------:R-:W-:Y:S01]  /*8750*/  FFMA R0, R27.reuse, R32, R0 ;  /* 0x000000201b007223 */ /* 0x040fe20000000000 */
[C---:B------:R-:W-:Y:S01]  /*8760*/  FMUL R13, R24.reuse, R17 ;  /* 0x00000011180d7220 */ /* 0x040fe20000400000 */
[----:B------:R-:W-:Y:S01]  /*8770*/  FFMA R2, R27, R33, R2 ;  /* 0x000000211b027223 */ /* 0x000fe20000000002 */
[----:B------:R-:W-:Y:S01]  /*8780*/  F2FP.F16.F32.PACK_AB R4, R5, R4 ;  /* 0x000000040504723e */ /* 0x000fe200000000ff */
[C---:B------:R-:W-:Y:S01]  /*8790*/  FMUL R14, R24.reuse, R18 ;  /* 0x00000012180e7220 */ /* 0x040fe20000400000 */
[----:B------:R-:W-:Y:S01]  /*87a0*/  FFMA R3, R27, R34, R3 ;  /* 0x000000221b037223 */ /* 0x000fe20000000003 */
[----:B------:R-:W-:Y:S01]  /*87b0*/  F2FP.F16.F32.PACK_AB R5, R7, R6 ;  /* 0x000000060705723e */ /* 0x000fe200000000ff */
[----:B------:R-:W-:Y:S01]  /*87c0*/  FFMA R15, R27, R35, R15 ;  /* 0x000000231b0f7223 */ /* 0x000fe2000000000f */
[----:B------:R-:W-:Y:S01]  /*87d0*/  FMUL R19, R24, R19 ;  /* 0x0000001318137220 */ /* 0x000fe20000400000 */
[----:B------:R-:W-:Y:S01]  /*87e0*/  F2FP.F16.F32.PACK_AB R6, R9, R8 ;  /* 0x000000080906723e */ /* 0x000fe200000000ff */
[----:B------:R-:W-:Y:S01]  /*87f0*/  FFMA R12, R27, R36, R12 ;  /* 0x000000241b0c7223 */ /* 0x000fe2000000000c */
[----:B------:R-:W-:Y:S01]  /*8800*/  F2FP.F16.F32.PACK_AB R7, R11, R10 ;  /* 0x0000000a0b07723e */ /* 0x000fe200000000ff */
[C---:B------:R-:W-:Y:S01]  /*8810*/  FFMA R13, R27.reuse, R37, R13 ;  /* 0x000000251b0d7223 */ /* 0x040fe2000000000d */
[C---:B------:R-:W-:Y:S01]  /*8820*/  FFMA R14, R27.reuse, R38, R14 ;  /* 0x000000261b0e7223 */ /* 0x040fe2000000000e */
[----:B------:R-:W-:Y:S01]  /*8830*/  FFMA R19, R27, R39, R19 ;  /* 0x000000271b137223 */ /* 0x000fe20000000013 */
[----:B------:R-:W-:Y:S01]  /*8840*/  F2FP.F16.F32.PACK_AB R16, R2, R0 ;  /* 0x000000000210723e */ /* 0x000fe200000000ff */
[----:B------:R1:W-:Y:S01]  /*8850*/  STS.128 [R57+UR43+0x3200], R4 ;  /* 0x0032000439007988 */ /* 0x0003e20008000c2b */
        /* <DEDUP_REMOVED lines=27> */
.L_x_142:
[----:B------:R-:W-:Y:S05]  /*8a10*/  BSYNC.RECONVERGENT B0 ;  /* 0x0000000000007941 */ /* 0x000fea0003800200 */
.L_x_141:
[----:B------:R-:W-:Y:S01]  /*8a20*/  BAR.SYNC.DEFER_BLOCKING 0x1, 0x80 ;  /* 0x0042000000007b1d */ /* 0x000fe20000010000 */
[----:B------:R-:W-:Y:S01]  /*8a30*/  UISETP.NE.AND UP0, UPT, UR52, -0x4, UPT ;  /* 0xfffffffc3400788c */ /* 0x000fe2000bf05270 */
[----:B------:R-:W-:Y:S08]  /*8a40*/  IADD3 R22, PT, PT, R22, 0x1, RZ ;  /* 0x0000000116167810 */ /* 0x000ff00007ffe0ff */
[----:B------:R-:W-:Y:S05]  /*8a50*/  BRA.U !UP0, `(.L_x_143) ;  /* 0x0000000108287547 */ /* 0x000fea000b800000 */
[----:B------:R-:W-:Y:S01]  /*8a60*/  ISETP.NE.AND P0, PT, R62, RZ, PT ;  /* 0x000000ff3e00720c */ /* 0x000fe20003f05270 */
[----:B------:R-:W-:Y:S01]  /*8a70*/  IMAD.U32 R2, RZ, RZ, UR46 ;  /* 0x0000002eff027e24 */ /* 0x000fe2000f8e00ff */
[----:B------:R-:W-:Y:S01]  /*8a80*/  UIADD3 UR4, UPT, UPT, UR46, 0x1, URZ ;  /* 0x000000012e047890 */ /* 0x000fe2000fffe0ff */
[----:B------:R-:W-:Y:S03]  /*8a90*/  IMAD.U32 R0, RZ, RZ, UR47 ;  /* 0x0000002fff007e24 */ /* 0x000fe6000f8e00ff */
[----:B------:R-:W-:Y:S04]  /*8aa0*/  UISETP.NE.AND UP0, UPT, UR4, 0x4, UPT ;  /* 0x000000040400788c */ /* 0x000fe8000bf05270 */
[----:B------:R-:W-:Y:S03]  /*8ab0*/  USEL UR46, UR4, URZ, UP0 ;  /* 0x000000ff042e7287 */ /* 0x000fe60008000000 */
[----:B------:R-:W-:Y:S05]  /*8ac0*/  @P0 LEA R2, R2, UR43, 0x3 ;  /* 0x0000002b02020c11 */ /* 0x000fea000f8e18ff */
[----:B------:R-:W-:Y:S05]  /*8ad0*/  @P0 VIADD R2, R2, 0x60 ;  /* 0x0000006002020836 */ /* 0x000fea0000000000 */
[----:B------:R-:W-:Y:S04]  /*8ae0*/  @P0 PRMT R0, R0, 0x654, R2 ;  /* 0x0000065400000816 */ /* 0x000fe80000000002 */
[----:B------:R2:W-:Y:S03]  /*8af0*/  @P0 SYNCS.ARRIVE.TRANS64.RED.A1T0 RZ, [R0+URZ], RZ ;  /* 0x000000ff00ff09a7 */ /* 0x0005e600081004ff */
.L_x_143:
[----:B------:R-:W-:Y:S01]  /*8b00*/  R2UR UR4, R52 ;  /* 0x00000000340472ca */ /* 0x000fe200000e0000 */
[----:B------:R-:W-:Y:S01]  /*8b10*/  UISETP.NE.AND UP0, UPT, UR62, URZ, UPT ;  /* 0x000000ff3e00728c */ /* 0x000fe2000bf05270 */
[----:B------:R-:W-:Y:S01]  /*8b20*/  ISETP.NE.AND P0, PT, R56, 0x2, PT ;  /* 0x000000023800780c */ /* 0x000fe20003f05270 */
[----:B------:R-:W-:Y:S01]  /*8b30*/  UIADD3 UR20, UPT, UPT, UR37, UR63, URZ ;  /* 0x0000003f25147290 */ /* 0x000fe2000fffe0ff */
[----:B------:R-:W-:Y:S01]  /*8b40*/  ISETP.NE.AND P1, PT, R22, 0x4, PT ;  /* 0x000000041600780c */ /* 0x000fe20003f25270 */
[----:B------:R-:W-:Y:S01]  /*8b50*/  UIADD3 UR52, UPT, UPT, UR52, 0x4, URZ ;  /* 0x0000000434347890 */ /* 0x000fe2000fffe0ff */
[----:B------:R-:W-:Y:S01]  /*8b60*/  SEL R2, RZ, 0x1, P0 ;  /* 0x00000001ff027807 */ /* 0x000fe20000000000 */
[----:B------:R-:W-:Y:S01]  /*8b70*/  UMOV UR36, UR61 ;  /* 0x0000003d00247c82 */ /* 0x000fe20008000000 */
[----:B--2---:R-:W-:Y:S02]  /*8b80*/  SEL R0, RZ, 0x1, P1 ;  /* 0x00000001ff007807 */ /* 0x004fe40000800000 */
[----:B------:R-:W-:Y:S02]  /*8b90*/  LOP3.LUT R58, R58, R2, RZ, 0x3c, !PT ;  /* 0x000000023a3a7212 */ /* 0x000fe400078e3cff */
[----:B------:R-:W-:Y:S01]  /*8ba0*/  LOP3.LUT R59, R59, R0, RZ, 0x3c, !PT ;  /* 0x000000003b3b7212 */ /* 0x000fe200078e3cff */
[----:B------:R-:W-:Y:S01]  /*8bb0*/  UIADD3 UR24, UPT, UPT, UR38, UR4, URZ ;  /* 0x0000000426187290 */ /* 0x000fe2000fffe0ff */
[----:B------:R-:W-:Y:S02]  /*8bc0*/  SEL R56, R56, RZ, P0 ;  /* 0x000000ff38387207 */ /* 0x000fe40000000000 */
[----:B------:R-:W-:Y:S01]  /*8bd0*/  SEL R22, R22, RZ, P1 ;  /* 0x000000ff16167207 */ /* 0x000fe20000800000 */
[----:B------:R-:W-:Y:S08]  /*8be0*/  BRA.U UP0, `(.L_x_144) ;  /* 0xffffffcd00787547 */ /* 0x000ff0000b83ffff */
[----:B------:R-:W2:Y:S01]  /*8bf0*/  LDCU.64 UR4, c[0x0][0x888] ;  /* 0x00011100ff0477ac */ /* 0x000ea20008000a00 */
[----:B------:R-:W3:Y:S01]  /*8c00*/  LDCU.64 UR6, c[0x0][0x890] ;  /* 0x00011200ff0677ac */ /* 0x000ee20008000a00 */
[----:B--2---:R-:W-:Y:S02]  /*8c10*/  ISETP.NE.U32.AND P2, PT, RZ, UR4, PT ;  /* 0x00000004ff007c0c */ /* 0x004fe4000bf45070 */
[----:B---3--:R-:W-:Y:S02]  /*8c20*/  ISETP.NE.U32.AND P1, PT, RZ, UR6, PT ;  /* 0x00000006ff007c0c */ /* 0x008fe4000bf25070 */
[----:B------:R-:W-:Y:S02]  /*8c30*/  ISETP.NE.AND.EX P2, PT, RZ, UR5, PT, P2 ;  /* 0x00000005ff007c0c */ /* 0x000fe4000bf45320 */
[----:B------:R-:W-:-:S13]  /*8c40*/  ISETP.NE.AND.EX P0, PT, RZ, UR7, PT, P1 ;  /* 0x00000007ff007c0c */ /* 0x000fda000bf05310 */
[----:B------:R-:W-:Y:S05]  /*8c50*/  @P2 BRA P0, `(.L_x_145) ;  /* 0x00000000003c2947 */ /* 0x000fea0000000000 */
[----:B------:R-:W-:-:S13]  /*8c60*/  ISETP.NE.AND.EX P1, PT, RZ, UR7, PT, P1 ;  /* 0x00000007ff007c0c */ /* 0x000fda000bf25310 */
[----:B------:R-:W-:Y:S05]  /*8c70*/  @P1 BRA `(.L_x_146) ;  /* 0x00000000000c1947 */ /* 0x000fea0003800000 */
[----:B------:R-:W-:-:S13]  /*8c80*/  FSETP.NEU.AND P0, PT, R27, RZ, PT ;  /* 0x000000ff1b00720b */ /* 0x000fda0003f0d000 */
[----:B------:R-:W-:Y:S05]  /*8c90*/  @!P0 EXIT ;  /* 0x000000000000894d */ /* 0x000fea0003800000 */
[----:B------:R-:W-:Y:S05]  /*8ca0*/  BRA `(.L_x_145) ;  /* 0x0000000000287947 */ /* 0x000fea0003800000 */
.L_x_146:
[----:B------:R-:W-:Y:S01]  /*8cb0*/  ISETP.NE.AND P0, PT, R55, RZ, PT ;  /* 0x000000ff3700720c */ /* 0x000fe20003f05270 */
[----:B------:R-:W-:-:S12]  /*8cc0*/  BSSY.RECONVERGENT B0, `(.L_x_145) ;  /* 0x0000008000007945 */ /* 0x000fd80003800200 */
[----:B------:R-:W-:Y:S05]  /*8cd0*/  @P0 BRA `(.L_x_147) ;  /* 0x0000000000100947 */ /* 0x000fea0003800000 */
[----:B------:R-:W-:-:S04]  /*8ce0*/  ISETP.NE.U32.AND P0, PT, RZ, UR4, PT ;  /* 0x00000004ff007c0c */ /* 0x000fc8000bf05070 */
[----:B------:R-:W-:-:S13]  /*8cf0*/  ISETP.NE.AND.EX P0, PT, RZ, UR5, PT, P0 ;  /* 0x00000005ff007c0c */ /* 0x000fda000bf05300 */
[----:B------:R-:W-:Y:S05]  /*8d00*/  @!P0 EXIT ;  /* 0x000000000000894d */ /* 0x000fea0003800000 */
[----:B------:R-:W-:Y:S05]  /*8d10*/  BRA `(.L_x_148) ;  /* 0x0000000000087947 */ /* 0x000fea0003800000 */
.L_x_147:
[----:B------:R-:W-:-:S13]  /*8d20*/  FSETP.NEU.AND P0, PT, R27, RZ, PT ;  /* 0x000000ff1b00720b */ /* 0x000fda0003f0d000 */
[----:B------:R-:W-:Y:S05]  /*8d30*/  @!P0 EXIT ;  /* 0x000000000000894d */ /* 0x000fea0003800000 */
.L_x_148:
[----:B------:R-:W-:Y:S05]  /*8d40*/  BSYNC.RECONVERGENT B0 ;  /* 0x0000000000007941 */ /* 0x000fea0003800200 */
.L_x_145:
[----:B------:R-:W-:Y:S01]  /*8d50*/  ULEA UR6, UR46, UR43, 0x3 ;  /* 0x0000002b2e067291 */ /* 0x000fe2000f8e18ff */
[----:B------:R-:W-:-:S04]  /*8d60*/  DEPBAR.LE SB0, 0x0 ;  /* 0x000080000000791a */ /* 0x000fc80000000000 */
[----:B------:R-:W-:-:S04]  /*8d70*/  UIADD3 UR6, UPT, UPT, UR6, 0x60, URZ ;  /* 0x0000006006067890 */ /* 0x000fc8000fffe0ff */
[----:B------:R-:W-:-:S09]  /*8d80*/  UPRMT UR6, UR47, 0x654, UR6 ;  /* 0x000006542f067896 */ /* 0x000fd20008000006 */
[----:B------:R-:W-:Y:S01]  /*8d90*/  SYNCS.ARRIVE.TRANS64.RED.A1T0 RZ, [UR6], RZ ;  /* 0x000000ffffff79a7 */ /* 0x000fe20008100406 */
[----:B------:R-:W-:Y:S05]  /*8da0*/  EXIT ;  /* 0x000000000000794d */ /* 0x000fea0003800000 */
.L_x_24:
[----:B--2---:R2:W3:Y:S02]  /*8db0*/  SYNCS.PHASECHK.TRANS64.TRYWAIT P0, [R0+URZ+0x100], R2 ;  /* 0x00010002000075a7 */ /* 0x0044e400080011ff */
[----:B---3--:R-:W-:Y:S05]  /*8dc0*/  @!P0 NANOSLEEP.SYNCS 0x989680 ;  /* 0x009896800000895d */ /* 0x008fea0003900000 */
[----:B------:R-:W3:Y:S02]  /*8dd0*/  @!P0 SYNCS.PHASECHK.TRANS64 P0, [R0+URZ+0x100], R2 ;  /* 0x00010002000085a7 */ /* 0x000ee400080010ff */
[----:B---3--:R-:W-:Y:S05]  /*8de0*/  @!P0 BRA `(.L_x_24) ;  /* 0xfffffffc00f08947 */ /* 0x008fea000383ffff */
[----:B------:R-:W-:Y:S05]  /*8df0*/  BRA `(.L_x_149) ;  /* 0xffffff8c00207947 */ /* 0x000fea000383ffff */
.L_x_27:
[----:B-1----:R-:W-:-:S07]  /*8e00*/  MOV R0, UR33 ;  /* 0x0000002100007c02 */ /* 0x002fce0008000f00 */
.L_x_150:
[----:B-1----:R1:W2:Y:S02]  /*8e10*/  SYNCS.PHASECHK.TRANS64.TRYWAIT P0, [R0+URZ+0x20], R3 ;  /* 0x00002003000075a7 */ /* 0x0022a400080011ff */
[----:B--2---:R-:W-:Y:S05]  /*8e20*/  @!P0 NANOSLEEP.SYNCS 0x989680 ;  /* 0x009896800000895d */ /* 0x004fea0003900000 */
[----:B------:R-:W2:Y:S02]  /*8e30*/  @!P0 SYNCS.PHASECHK.TRANS64 P0, [R0+URZ+0x20], R3 ;  /* 0x00002003000085a7 */ /* 0x000ea400080010ff */
[----:B--2---:R-:W-:Y:S05]  /*8e40*/  @!P0 BRA `(.L_x_150) ;  /* 0xfffffffc00f08947 */ /* 0x004fea000383ffff */
[----:B------:R-:W-:Y:S05]  /*8e50*/  BRA `(.L_x_26) ;  /* 0xffffff8c00787947 */ /* 0x000fea000383ffff */
.L_x_34:
[----:B-1----:R-:W-:-:S07]  /*8e60*/  MOV R0, UR17 ;  /* 0x0000001100007c02 */ /* 0x002fce0008000f00 */
.L_x_151:
[----:B-1----:R1:W2:Y:S02]  /*8e70*/  SYNCS.PHASECHK.TRANS64.TRYWAIT P0, [R0+URZ+0x20], R3 ;  /* 0x00002003000075a7 */ /* 0x0022a400080011ff */
[----:B--2---:R-:W-:Y:S05]  /*8e80*/  @!P0 NANOSLEEP.SYNCS 0x989680 ;  /* 0x009896800000895d */ /* 0x004fea0003900000 */
[----:B------:R-:W2:Y:S02]  /*8e90*/  @!P0 SYNCS.PHASECHK.TRANS64 P0, [R0+URZ+0x20], R3 ;  /* 0x00002003000085a7 */ /* 0x000ea400080010ff */
[----:B--2---:R-:W-:Y:S05]  /*8ea0*/  @!P0 BRA `(.L_x_151) ;  /* 0xfffffffc00f08947 */ /* 0x004fea000383ffff */
[----:B------:R-:W-:Y:S05]  /*8eb0*/  BRA `(.L_x_33) ;  /* 0xffffff9000387947 */ /* 0x000fea000383ffff */
.L_x_39:
[----:B-1----:R1:W2:Y:S02]  /*8ec0*/  SYNCS.PHASECHK.TRANS64.TRYWAIT P0, [R3+URZ+0x90], R0 ;  /* 0x00009000030075a7 */ /* 0x0022a400080011ff */
[----:B--2---:R-:W-:Y:S05]  /*8ed0*/  @!P0 NANOSLEEP.SYNCS 0x989680 ;  /* 0x009896800000895d */ /* 0x004fea0003900000 */
[----:B------:R-:W2:Y:S02]  /*8ee0*/  @!P0 SYNCS.PHASECHK.TRANS64 P0, [R3+URZ+0x90], R0 ;  /* 0x00009000030085a7 */ /* 0x000ea400080010ff */
[----:B--2---:R-:W-:Y:S05]  /*8ef0*/  @!P0 BRA `(.L_x_39) ;  /* 0xfffffffc00f08947 */ /* 0x004fea000383ffff */
[----:B------:R-:W-:Y:S05]  /*8f00*/  BRA `(.L_x_152) ;  /* 0xffffff9000e07947 */ /* 0x000fea000383ffff */
.L_x_43:
[----:B------:R-:W-:-:S07]  /*8f10*/  MOV R0, UR4 ;  /* 0x0000000400007c02 */ /* 0x000fce0008000f00 */
.L_x_153:
[----:B-1----:R1:W2:Y:S02]  /*8f20*/  SYNCS.PHASECHK.TRANS64.TRYWAIT P0, [R0+URZ], R2 ;  /* 0x00000002000075a7 */ /* 0x0022a400080011ff */
[----:B--2---:R-:W-:Y:S05]  /*8f30*/  @!P0 NANOSLEEP.SYNCS 0x989680 ;  /* 0x009896800000895d */ /* 0x004fea0003900000 */
[----:B------:R-:W2:Y:S02]  /*8f40*/  @!P0 SYNCS.PHASECHK.TRANS64 P0, [R0+URZ], R2 ;  /* 0x00000002000085a7 */ /* 0x000ea400080010ff */
[----:B--2---:R-:W-:Y:S05]  /*8f50*/  @!P0 BRA `(.L_x_153) ;  /* 0xfffffffc00f08947 */ /* 0x004fea000383ffff */
[----:B------:R-:W-:Y:S05]  /*8f60*/  BRA `(.L_x_154) ;  /* 0xffffff9800887947 */ /* 0x000fea000383ffff */
.L_x_44:
[----:B------:R-:W-:-:S07]  /*8f70*/  MOV R0, UR5 ;  /* 0x0000000500007c02 */ /* 0x000fce0008000f00 */
.L_x_155:
[----:B-1----:R1:W2:Y:S02]  /*8f80*/  SYNCS.PHASECHK.TRANS64.TRYWAIT P0, [R0+URZ], R3 ;  /* 0x00000003000075a7 */ /* 0x0022a400080011ff */
[----:B--2---:R-:W-:Y:S05]  /*8f90*/  @!P0 NANOSLEEP.SYNCS 0x989680 ;  /* 0x009896800000895d */ /* 0x004fea0003900000 */
[----:B------:R-:W2:Y:S02]  /*8fa0*/  @!P0 SYNCS.PHASECHK.TRANS64 P0, [R0+URZ], R3 ;  /* 0x00000003000085a7 */ /* 0x000ea400080010ff */
[----:B--2---:R-:W-:Y:S05]  /*8fb0*/  @!P0 BRA `(.L_x_155) ;  /* 0xfffffffc00f08947 */ /* 0x004fea000383ffff */
[----:B------:R-:W-:Y:S05]  /*8fc0*/  BRA `(.L_x_156) ;  /* 0xffffff9800947947 */ /* 0x000fea000383ffff */
.L_x_45:
[----:B------:R-:W-:-:S07]  /*8fd0*/  MOV R0, UR5 ;  /* 0x0000000500007c02 */ /* 0x000fce0008000f00 */
.L_x_157:
[----:B-1----:R1:W2:Y:S02]  /*8fe0*/  SYNCS.PHASECHK.TRANS64.TRYWAIT P0, [R0+URZ], R3 ;  /* 0x00000003000075a7 */ /* 0x0022a400080011ff */
[----:B--2---:R-:W-:Y:S05]  /*8ff0*/  @!P0 NANOSLEEP.SYNCS 0x989680 ;  /* 0x009896800000895d */ /* 0x004fea0003900000 */
[----:B------:R-:W2:Y:S02]  /*9000*/  @!P0 SYNCS.PHASECHK.TRANS64 P0, [R0+URZ], R3 ;  /* 0x00000003000085a7 */ /* 0x000ea400080010ff */
[----:B--2---:R-:W-:Y:S05]  /*9010*/  @!P0 BRA `(.L_x_157) ;  /* 0xfffffffc00f08947 */ /* 0x004fea000383ffff */
[----:B------:R-:W-:Y:S05]  /*9020*/  BRA `(.L_x_158) ;  /* 0xffffff9800a07947 */ /* 0x000fea000383ffff */
.L_x_48:
[----:B--2---:R2:W3:Y:S02]  /*9030*/  SYNCS.PHASECHK.TRANS64.TRYWAIT P0, [R2+URZ+0xf0], R4 ;  /* 0x0000f004020075a7 */ /* 0x0044e400080011ff */
[----:B---3--:R-:W-:Y:S05]  /*9040*/  @!P0 NANOSLEEP.SYNCS 0x989680 ;  /* 0x009896800000895d */ /* 0x008fea0003900000 */
[----:B------:R-:W3:Y:S02]  /*9050*/  @!P0 SYNCS.PHASECHK.TRANS64 P0, [R2+URZ+0xf0], R4 ;  /* 0x0000f004020085a7 */ /* 0x000ee400080010ff */
[----:B---3--:R-:W-:Y:S05]  /*9060*/  @!P0 BRA `(.L_x_48) ;  /* 0xfffffffc00f08947 */ /* 0x008fea000383ffff */
[----:B------:R-:W-:Y:S05]  /*9070*/  BRA `(.L_x_159) ;  /* 0xffffff9800fc7947 */ /* 0x000fea000383ffff */
.L_x_49:
[----:B------:R-:W-:-:S07]  /*9080*/  MOV R2, UR4 ;  /* 0x0000000400027c02 */ /* 0x000fce0008000f00 */
.L_x_160:
[----:B--2---:R2:W3:Y:S02]  /*9090*/  SYNCS.PHASECHK.TRANS64.TRYWAIT P0, [R2+URZ+0xa0], R5 ;  /* 0x0000a005020075a7 */ /* 0x0044e400080011ff */
[----:B---3--:R-:W-:Y:S05]  /*90a0*/  @!P0 NANOSLEEP.SYNCS 0x989680 ;  /* 0x009896800000895d */ /* 0x008fea0003900000 */
[----:B------:R-:W3:Y:S02]  /*90b0*/  @!P0 SYNCS.PHASECHK.TRANS64 P0, [R2+URZ+0xa0], R5 ;  /* 0x0000a005020085a7 */ /* 0x000ee400080010ff */
[----:B---3--:R-:W-:Y:S05]  /*90c0*/  @!P0 BRA `(.L_x_160) ;  /* 0xfffffffc00f08947 */ /* 0x008fea000383ffff */
[----:B------:R-:W-:Y:S05]  /*90d0*/  BRA `(.L_x_161) ;  /* 0xffffff9c000c7947 */ /* 0x000fea000383ffff */
.L_x_50:
[----:B--2---:R2:W3:Y:S02]  /*90e0*/  SYNCS.PHASECHK.TRANS64.TRYWAIT P1, [R2+URZ+0x90], R4 ;  /* 0x00009004020075a7 */ /* 0x0044e400080211ff */
[----:B---3--:R-:W-:Y:S05]  /*90f0*/  @!P1 NANOSLEEP.SYNCS 0x989680 ;  /* 0x009896800000995d */ /* 0x008fea0003900000 */
[----:B------:R-:W3:Y:S02]  /*9100*/  @!P1 SYNCS.PHASECHK.TRANS64 P1, [R2+URZ+0x90], R4 ;  /* 0x00009004020095a7 */ /* 0x000ee400080210ff */
[----:B---3--:R-:W-:Y:S05]  /*9110*/  @!P1 BRA `(.L_x_50) ;  /* 0xfffffffc00f09947 */ /* 0x008fea000383ffff */
[----:B------:R-:W-:Y:S05]  /*9120*/  BRA `(.L_x_162) ;  /* 0xffffff9c003c7947 */ /* 0x000fea000383ffff */
.L_x_53:
[----:B------:R-:W-:-:S07]  /*9130*/  MOV R0, UR4 ;  /* 0x0000000400007c02 */ /* 0x000fce0008000f00 */
.L_x_163:
[----:B--2---:R2:W3:Y:S02]  /*9140*/  SYNCS.PHASECHK.TRANS64.TRYWAIT P0, [R0+URZ+0xa0], R2 ;  /* 0x0000a002000075a7 */ /* 0x0044e400080011ff */
[----:B---3--:R-:W-:Y:S05]  /*9150*/  @!P0 NANOSLEEP.SYNCS 0x989680 ;  /* 0x009896800000895d */ /* 0x008fea0003900000 */
[----:B------:R-:W3:Y:S02]  /*9160*/  @!P0 SYNCS.PHASECHK.TRANS64 P0, [R0+URZ+0xa0], R2 ;  /* 0x0000a002000085a7 */ /* 0x000ee400080010ff */
[----:B---3--:R-:W-:Y:S05]  /*9170*/  @!P0 BRA `(.L_x_163) ;  /* 0xfffffffc00f08947 */ /* 0x008fea000383ffff */
[----:B------:R-:W-:Y:S05]  /*9180*/  BRA `(.L_x_52) ;  /* 0xffffff9c00907947 */ /* 0x000fea000383ffff */
.L_x_62:
[----:B--2---:R-:W-:-:S04]  /*9190*/  MOV R5, UR5 ;  /* 0x0000000500057c02 */ /* 0x004fc80008000f00 */
[----:B------:R2:W3:Y:S03]  /*91a0*/  SYNCS.PHASECHK.TRANS64.TRYWAIT P0, [R5+URZ+0x8], R6 ;  /* 0x00000806050075a7 */ /* 0x0004e600080011ff */
[----:B---3--:R-:W-:Y:S05]  /*91b0*/  @!P0 NANOSLEEP.SYNCS 0x989680 ;  /* 0x009896800000895d */ /* 0x008fea0003900000 */
[----:B------:R-:W3:Y:S02]  /*91c0*/  @!P0 SYNCS.PHASECHK.TRANS64 P0, [R5+URZ+0x8], R6 ;  /* 0x00000806050085a7 */ /* 0x000ee400080010ff */
[----:B---3--:R-:W-:Y:S05]  /*91d0*/  @!P0 BRA `(.L_x_62) ;  /* 0xfffffffc00ec8947 */ /* 0x008fea000383ffff */
[----:B------:R-:W-:Y:S05]  /*91e0*/  BRA `(.L_x_61) ;  /* 0xffffffa000447947 */ /* 0x000fea000383ffff */
.L_x_64:
[----:B------:R-:W-:Y:S01]  /*91f0*/  BSSY B0, `(.L_x_164) ;  /* 0x0000006000007945 */ /* 0x000fe20003800000 */
[----:B------:R-:W-:-:S07]  /*9200*/  MOV R15, 0xffffffff ;  /* 0xffffffff000f7802 */ /* 0x000fce0000000f00 */
[----:B-12--5:R-:W-:Y:S05]  /*9210*/  WARPSYNC.COLLECTIVE R15, `(.L_x_165) ;  /* 0x000000000f0c7348 */ /* 0x026fea0003c00000 */
[----:B------:R-:W-:Y:S02]  /*9220*/  ELECT P6, UR79, PT ;  /* 0x00000000004f782f */ /* 0x000fe400038c0000 */
[----:B------:R-:W-:Y:S01]  /*9230*/  MOV R14, UR79 ;  /* 0x0000004f000e7c02 */ /* 0x000fe20008000f00 */
[----:B-12--5:R-:W-:Y:S10]  /*9240*/  ENDCOLLECTIVE ;  /* 0x000000000000791b */ /* 0x026ff40003800000 */
.L_x_165:
[----:B------:R-:W-:Y:S05]  /*9250*/  BSYNC B0 ;  /* 0x0000000000007941 */ /* 0x000fea0003800000 */
.L_x_164:
[----:B------:R-:W-:Y:S05]  /*9260*/  BRA `(.L_x_166) ;  /* 0xffffffa000747947 */ /* 0x000fea000383ffff */
.L_x_66:
[----:B--2---:R-:W-:-:S04]  /*9270*/  MOV R0, UR5 ;  /* 0x0000000500007c02 */ /* 0x004fc80008000f00 */
[----:B------:R2:W3:Y:S03]  /*9280*/  SYNCS.PHASECHK.TRANS64.TRYWAIT P0, [R0+URZ+0x8], R4 ;  /* 0x00000804000075a7 */ /* 0x0004e600080011ff */
[----:B---3--:R-:W-:Y:S05]  /*9290*/  @!P0 NANOSLEEP.SYNCS 0x989680 ;  /* 0x009896800000895d */ /* 0x008fea0003900000 */
[----:B------:R-:W3:Y:S02]  /*92a0*/  @!P0 SYNCS.PHASECHK.TRANS64 P0, [R0+URZ+0x8], R4 ;  /* 0x00000804000085a7 */ /* 0x000ee400080010ff */
[----:B---3--:R-:W-:Y:S05]  /*92b0*/  @!P0 BRA `(.L_x_66) ;  /* 0xfffffffc00ec8947 */ /* 0x008fea000383ffff */
[----:B------:R-:W-:Y:S05]  /*92c0*/  BRA `(.L_x_65) ;  /* 0xffffffa000787947 */ /* 0x000fea000383ffff */
.L_x_67:
[----:B-1----:R1:W2:Y:S02]  /*92d0*/  SYNCS.PHASECHK.TRANS64.TRYWAIT P0, [R0+URZ+0x90], R4 ;  /* 0x00009004000075a7 */ /* 0x0022a400080011ff */
[----:B--2---:R-:W-:Y:S05]  /*92e0*/  @!P0 NANOSLEEP.SYNCS 0x989680 ;  /* 0x009896800000895d */ /* 0x004fea0003900000 */
[----:B------:R-:W2:Y:S02]  /*92f0*/  @!P0 SYNCS.PHASECHK.TRANS64 P0, [R0+URZ+0x90], R4 ;  /* 0x00009004000085a7 */ /* 0x000ea400080010ff */
[----:B--2---:R-:W-:Y:S05]  /*9300*/  @!P0 BRA `(.L_x_67) ;  /* 0xfffffffc00f08947 */ /* 0x004fea000383ffff */
[----:B------:R-:W-:Y:S05]  /*9310*/  BRA `(.L_x_167) ;  /* 0xffffffa400607947 */ /* 0x000fea000383ffff */
.L_x_69:
[----:B------:R-:W-:-:S07]  /*9320*/  MOV R0, UR31 ;  /* 0x0000001f00007c02 */ /* 0x000fce0008000f00 */
.L_x_168:
[----:B-1----:R1:W2:Y:S02]  /*9330*/  SYNCS.PHASECHK.TRANS64.TRYWAIT P0, [R0+URZ+0xd0], R4 ;  /* 0x0000d004000075a7 */ /* 0x0022a400080011ff */
[----:B--2---:R-:W-:Y:S05]  /*9340*/  @!P0 NANOSLEEP.SYNCS 0x989680 ;  /* 0x009896800000895d */ /* 0x004fea0003900000 */
[----:B------:R-:W2:Y:S02]  /*9350*/  @!P0 SYNCS.PHASECHK.TRANS64 P0, [R0+URZ+0xd0], R4 ;  /* 0x0000d004000085a7 */ /* 0x000ea400080010ff */
[----:B--2---:R-:W-:Y:S05]  /*9360*/  @!P0 BRA `(.L_x_168) ;  /* 0xfffffffc00f08947 */ /* 0x004fea000383ffff */
[----:B------:R-:W-:Y:S05]  /*9370*/  BRA `(.L_x_169) ;  /* 0xffffffa400ac7947 */ /* 0x000fea000383ffff */
.L_x_72:
[----:B------:R-:W-:Y:S07]  /*9380*/  MOV R0, UR5 ;  /* 0x0000000500007c02 */ /* 0x000fee0008000f00 */
.L_x_170:
[----:B-1----:R1:W2:Y:S02]  /*9390*/  SYNCS.PHASECHK.TRANS64.TRYWAIT P0, [R0+URZ], R4 ;  /* 0x00000004000075a7 */ /* 0x0022a400080011ff */
[----:B--2---:R-:W-:Y:S05]  /*93a0*/  @!P0 NANOSLEEP.SYNCS 0x989680 ;  /* 0x009896800000895d */ /* 0x004fea0003900000 */
[----:B------:R-:W2:Y:S02]  /*93b0*/  @!P0 SYNCS.PHASECHK.TRANS64 P0, [R0+URZ], R4 ;  /* 0x00000004000085a7 */ /* 0x000ea400080010ff */
[----:B--2---:R-:W-:Y:S05]  /*93c0*/  @!P0 BRA `(.L_x_170) ;  /* 0xfffffffc00f08947 */ /* 0x004fea000383ffff */
[----:B------:R-:W-:Y:S05]  /*93d0*/  BRA `(.L_x_71) ;  /* 0xffffffa400c07947 */ /* 0x000fea000383ffff */
.L_x_76:
[----:B-1----:R-:W-:-:S07]  /*93e0*/  MOV R0, UR4 ;  /* 0x0000000400007c02 */ /* 0x002fce0008000f00 */
.L_x_171:
[----:B-1----:R1:W2:Y:S02]  /*93f0*/  SYNCS.PHASECHK.TRANS64.TRYWAIT P0, [R0+URZ], R2 ;  /* 0x00000002000075a7 */ /* 0x0022a400080011ff */
[----:B--2---:R-:W-:Y:S05]  /*9400*/  @!P0 NANOSLEEP.SYNCS 0x989680 ;  /* 0x009896800000895d */ /* 0x004fea0003900000 */
[----:B------:R-:W2:Y:S02]  /*9410*/  @!P0 SYNCS.PHASECHK.TRANS64 P0, [R0+URZ], R2 ;  /* 0x00000002000085a7 */ /* 0x000ea400080010ff */
[----:B--2---:R-:W-:Y:S05]  /*9420*/  @!P0 BRA `(.L_x_171) ;  /* 0xfffffffc00f08947 */ /* 0x004fea000383ffff */
[----:B------:R-:W-:Y:S05]  /*9430*/  BRA `(.L_x_172) ;  /* 0xffffffa800b47947 */ /* 0x000fea000383ffff */
.L_x_77:
[----:B------:R-:W-:-:S07]  /*9440*/  MOV R0, UR5 ;  /* 0x0000000500007c02 */ /* 0x000fce0008000f00 */
.L_x_173:
[----:B-1----:R1:W2:Y:S02]  /*9450*/  SYNCS.PHASECHK.TRANS64.TRYWAIT P0, [R0+URZ], R3 ;  /* 0x00000003000075a7 */ /* 0x0022a400080011ff */
[----:B--2---:R-:W-:Y:S05]  /*9460*/  @!P0 NANOSLEEP.SYNCS 0x989680 ;  /* 0x009896800000895d */ /* 0x004fea0003900000 */
[----:B------:R-:W2:Y:S02]  /*9470*/  @!P0 SYNCS.PHASECHK.TRANS64 P0, [R0+URZ], R3 ;  /* 0x00000003000085a7 */ /* 0x000ea400080010ff */
[----:B--2---:R-:W-:Y:S05]  /*9480*/  @!P0 BRA `(.L_x_173) ;  /* 0xfffffffc00f08947 */ /* 0x004fea000383ffff */
[----:B------:R-:W-:Y:S05]  /*9490*/  BRA `(.L_x_174) ;  /* 0xffffffa800c07947 */ /* 0x000fea000383ffff */
.L_x_78:
[----:B------:R-:W-:-:S07]  /*94a0*/  MOV R0, UR5 ;  /* 0x0000000500007c02 */ /* 0x000fce0008000f00 */
.L_x_175:
[----:B-1----:R1:W2:Y:S02]  /*94b0*/  SYNCS.PHASECHK.TRANS64.TRYWAIT P0, [R0+URZ], R3 ;  /* 0x00000003000075a7 */ /* 0x0022a400080011ff */
[----:B--2---:R-:W-:Y:S05]  /*94c0*/  @!P0 NANOSLEEP.SYNCS 0x989680 ;  /* 0x009896800000895d */ /* 0x004fea0003900000 */
[----:B------:R-:W2:Y:S02]  /*94d0*/  @!P0 SYNCS.PHASECHK.TRANS64 P0, [R0+URZ], R3 ;  /* 0x00000003000085a7 */ /* 0x000ea400080010ff */
[----:B--2---:R-:W-:Y:S05]  /*94e0*/  @!P0 BRA `(.L_x_175) ;  /* 0xfffffffc00f08947 */ /* 0x004fea000383ffff */
[----:B------:R-:W-:Y:S05]  /*94f0*/  BRA `(.L_x_176) ;  /* 0xffffffa800cc7947 */ /* 0x000fea000383ffff */
.L_x_81:
[----:B------:R-:W-:-:S07]  /*9500*/  MOV R0, UR26 ;  /* 0x0000001a00007c02 */ /* 0x000fce0008000f00 */
.L_x_177:
[----:B-1----:R1:W2:Y:S02]  /*9510*/  SYNCS.PHASECHK.TRANS64.TRYWAIT P1, [R0+URZ+0x110], R2 ;  /* 0x00011002000075a7 */ /* 0x0022a400080211ff */
[----:B--2---:R-:W-:Y:S05]  /*9520*/  @!P1 NANOSLEEP.SYNCS 0x989680 ;  /* 0x009896800000995d */ /* 0x004fea0003900000 */
[----:B------:R-:W2:Y:S02]  /*9530*/  @!P1 SYNCS.PHASECHK.TRANS64 P1, [R0+URZ+0x110], R2 ;  /* 0x00011002000095a7 */ /* 0x000ea400080210ff */
[----:B--2---:R-:W-:Y:S05]  /*9540*/  @!P1 BRA `(.L_x_177) ;  /* 0xfffffffc00f09947 */ /* 0x004fea000383ffff */
[----:B------:R-:W-:Y:S05]  /*9550*/  BRA `(.L_x_178) ;  /* 0xffffffac00187947 */ /* 0x000fea000383ffff */
.L_x_86:
[----:B---3--:R3:W4:Y:S02]  /*9560*/  SYNCS.PHASECHK.TRANS64.TRYWAIT P0, [R12+URZ+0x90], R0 ;  /* 0x000090000c0075a7 */ /* 0x00872400080011ff */
[----:B----4-:R-:W-:Y:S05]  /*9570*/  @!P0 NANOSLEEP.SYNCS 0x989680 ;  /* 0x009896800000895d */ /* 0x010fea0003900000 */
[----:B------:R-:W4:Y:S02]  /*9580*/  @!P0 SYNCS.PHASECHK.TRANS64 P0, [R12+URZ+0x90], R0 ;  /* 0x000090000c0085a7 */ /* 0x000f2400080010ff */
[----:B----4-:R-:W-:Y:S05]  /*9590*/  @!P0 BRA `(.L_x_86) ;  /* 0xfffffffc00f08947 */ /* 0x010fea000383ffff */
[----:B------:R-:W-:Y:S05]  /*95a0*/  BRA `(.L_x_179) ;  /* 0xffffffb000407947 */ /* 0x000fea000383ffff */
.L_x_89:
[----:B-1----:R-:W-:Y:S07]  /*95b0*/  MOV R0, UR21 ;  /* 0x0000001500007c02 */ /* 0x002fee0008000f00 */
.L_x_180:
[----:B-1----:R1:W3:Y:S02]  /*95c0*/  SYNCS.PHASECHK.TRANS64.TRYWAIT P2, [R0+URZ+0x88], R6 ;  /* 0x00008806000075a7 */ /* 0x0022e400080411ff */
[----:B---3--:R-:W-:Y:S05]  /*95d0*/  @!P2 NANOSLEEP.SYNCS 0x989680 ;  /* 0x009896800000a95d */ /* 0x008fea0003900000 */
[----:B------:R-:W3:Y:S02]  /*95e0*/  @!P2 SYNCS.PHASECHK.TRANS64 P2, [R0+URZ+0x88], R6 ;  /* 0x000088060000a5a7 */ /* 0x000ee400080410ff */
[----:B---3--:R-:W-:Y:S05]  /*95f0*/  @!P2 BRA `(.L_x_180) ;  /* 0xfffffffc00f0a947 */ /* 0x008fea000383ffff */
[----:B------:R-:W-:Y:S05]  /*9600*/  BRA `(.L_x_88) ;  /* 0xffffffb400a87947 */ /* 0x000fea000383ffff */
.L_x_92:
[----:B------:R-:W-:Y:S07]  /*9610*/  MOV R0, UR21 ;  /* 0x0000001500007c02 */ /* 0x000fee0008000f00 */
.L_x_181:
[----:B-1----:R1:W3:Y:S02]  /*9620*/  SYNCS.PHASECHK.TRANS64.TRYWAIT P0, [R0+URZ+0x60], R9 ;  /* 0x00006009000075a7 */ /* 0x0022e400080011ff */
[----:B---3--:R-:W-:Y:S05]  /*9630*/  @!P0 NANOSLEEP.SYNCS 0x989680 ;  /* 0x009896800000895d */ /* 0x008fea0003900000 */
[----:B------:R-:W3:Y:S02]  /*9640*/  @!P0 SYNCS.PHASECHK.TRANS64 P0, [R0+URZ+0x60], R9 ;  /* 0x00006009000085a7 */ /* 0x000ee400080010ff */
[----:B---3--:R-:W-:Y:S05]  /*9650*/  @!P0 BRA `(.L_x_181) ;  /* 0xfffffffc00f08947 */ /* 0x008fea000383ffff */
[----:B------:R-:W-:Y:S05]  /*9660*/  BRA `(.L_x_182) ;  /* 0xffffffb800047947 */ /* 0x000fea000383ffff */
.L_x_93:
[----:B------:R-:W-:Y:S07]  /*9670*/  MOV R0, UR21 ;  /* 0x0000001500007c02 */ /* 0x000fee0008000f00 */
.L_x_183:
[----:B-1----:R1:W3:Y:S02]  /*9680*/  SYNCS.PHASECHK.TRANS64.TRYWAIT P0, [R0+URZ+0x68], R9 ;  /* 0x00006809000075a7 */ /* 0x0022e400080011ff */
[----:B---3--:R-:W-:Y:S05]  /*9690*/  @!P0 NANOSLEEP.SYNCS 0x989680 ;  /* 0x009896800000895d */ /* 0x008fea0003900000 */
[----:B------:R-:W3:Y:S02]  /*96a0*/  @!P0 SYNCS.PHASECHK.TRANS64 P0, [R0+URZ+0x68], R9 ;  /* 0x00006809000085a7 */ /* 0x000ee400080010ff */
[----:B---3--:R-:W-:Y:S05]  /*96b0*/  @!P0 BRA `(.L_x_183) ;  /* 0xfffffffc00f08947 */ /* 0x008fea000383ffff */
[----:B------:R-:W-:Y:S05]  /*96c0*/  BRA `(.L_x_184) ;  /* 0xffffffb800607947 */ /* 0x000fea000383ffff */
.L_x_94:
[----:B------:R-:W-:Y:S07]  /*96d0*/  MOV R0, UR21 ;  /* 0x0000001500007c02 */ /* 0x000fee0008000f00 */
.L_x_185:
[----:B-1----:R1:W3:Y:S02]  /*96e0*/  SYNCS.PHASECHK.TRANS64.TRYWAIT P0, [R0+URZ+0x70], R9 ;  /* 0x00007009000075a7 */ /* 0x0022e400080011ff */
[----:B---3--:R-:W-:Y:S05]  /*96f0*/  @!P0 NANOSLEEP.SYNCS 0x989680 ;  /* 0x009896800000895d */ /* 0x008fea0003900000 */
[----:B------:R-:W3:Y:S02]  /*9700*/  @!P0 SYNCS.PHASECHK.TRANS64 P0, [R0+URZ+0x70], R9 ;  /* 0x00007009000085a7 */ /* 0x000ee400080010ff */
[----:B---3--:R-:W-:Y:S05]  /*9710*/  @!P0 BRA `(.L_x_185) ;  /* 0xfffffffc00f08947 */ /* 0x008fea000383ffff */
[----:B------:R-:W-:Y:S05]  /*9720*/  BRA `(.L_x_186) ;  /* 0xffffffb800bc7947 */ /* 0x000fea000383ffff */
.L_x_95:
[----:B------:R-:W-:Y:S07]  /*9730*/  MOV R0, UR21 ;  /* 0x0000001500007c02 */ /* 0x000fee0008000f00 */
.L_x_187:
[----:B-1----:R1:W3:Y:S02]  /*9740*/  SYNCS.PHASECHK.TRANS64.TRYWAIT P0, [R0+URZ+0x78], R9 ;  /* 0x00007809000075a7 */ /* 0x0022e400080011ff */
[----:B---3--:R-:W-:Y:S05]  /*9750*/  @!P0 NANOSLEEP.SYNCS 0x989680 ;  /* 0x009896800000895d */ /* 0x008fea0003900000 */
[----:B------:R-:W3:Y:S02]  /*9760*/  @!P0 SYNCS.PHASECHK.TRANS64 P0, [R0+URZ+0x78], R9 ;  /* 0x00007809000085a7 */ /* 0x000ee400080010ff */
[----:B---3--:R-:W-:Y:S05]  /*9770*/  @!P0 BRA `(.L_x_187) ;  /* 0xfffffffc00f08947 */ /* 0x008fea000383ffff */
[----:B------:R-:W-:Y:S05]  /*9780*/  BRA `(.L_x_188) ;  /* 0xffffffbc00187947 */ /* 0x000fea000383ffff */
.L_x_97:
[----:B------:R-:W-:-:S07]  /*9790*/  MOV R0, UR21 ;  /* 0x0000001500007c02 */ /* 0x000fce0008000f00 */
.L_x_189:
[----:B-1----:R1:W4:Y:S02]  /*97a0*/  SYNCS.PHASECHK.TRANS64.TRYWAIT P0, [R0+URZ+0x60], R2 ;  /* 0x00006002000075a7 */ /* 0x00232400080011ff */
[----:B----4-:R-:W-:Y:S05]  /*97b0*/  @!P0 NANOSLEEP.SYNCS 0x989680 ;  /* 0x009896800000895d */ /* 0x010fea0003900000 */
[----:B------:R-:W4:Y:S02]  /*97c0*/  @!P0 SYNCS.PHASECHK.TRANS64 P0, [R0+URZ+0x60], R2 ;  /* 0x00006002000085a7 */ /* 0x000f2400080010ff */
[----:B----4-:R-:W-:Y:S05]  /*97d0*/  @!P0 BRA `(.L_x_189) ;  /* 0xfffffffc00f08947 */ /* 0x010fea000383ffff */
[----:B------:R-:W-:Y:S05]  /*97e0*/  BRA `(.L_x_190) ;  /* 0xffffffbc00a47947 */ /* 0x000fea000383ffff */
.L_x_98:
[----:B-1----:R-:W-:-:S07]  /*97f0*/  MOV R0, UR21 ;  /* 0x0000001500007c02 */ /* 0x002fce0008000f00 */
.L_x_191:
[----:B-1----:R1:W4:Y:S02]  /*9800*/  SYNCS.PHASECHK.TRANS64.TRYWAIT P0, [R0+URZ+0x68], R2 ;  /* 0x00006802000075a7 */ /* 0x00232400080011ff */
[----:B----4-:R-:W-:Y:S05]  /*9810*/  @!P0 NANOSLEEP.SYNCS 0x989680 ;  /* 0x009896800000895d */ /* 0x010fea0003900000 */
[----:B------:R-:W4:Y:S02]  /*9820*/  @!P0 SYNCS.PHASECHK.TRANS64 P0, [R0+URZ+0x68], R2 ;  /* 0x00006802000085a7 */ /* 0x000f2400080010ff */
[----:B----4-:R-:W-:Y:S05]  /*9830*/  @!P0 BRA `(.L_x_191) ;  /* 0xfffffffc00f08947 */ /* 0x010fea000383ffff */
[----:B------:R-:W-:Y:S05]  /*9840*/  BRA `(.L_x_192) ;  /* 0xffffffbc00947947 */ /* 0x000fea000383ffff */
.L_x_99:
[----:B-1----:R-:W-:-:S07]  /*9850*/  MOV R0, UR21 ;  /* 0x0000001500007c02 */ /* 0x002fce0008000f00 */
.L_x_193:
[----:B-1----:R1:W4:Y:S02]  /*9860*/  SYNCS.PHASECHK.TRANS64.TRYWAIT P0, [R0+URZ+0x70], R2 ;  /* 0x00007002000075a7 */ /* 0x00232400080011ff */
[----:B----4-:R-:W-:Y:S05]  /*9870*/  @!P0 NANOSLEEP.SYNCS 0x989680 ;  /* 0x009896800000895d */ /* 0x010fea0003900000 */
[----:B------:R-:W4:Y:S02]  /*9880*/  @!P0 SYNCS.PHASECHK.TRANS64 P0, [R0+URZ+0x70], R2 ;  /* 0x00007002000085a7 */ /* 0x000f2400080010ff */
[----:B----4-:R-:W-:Y:S05]  /*9890*/  @!P0 BRA `(.L_x_193) ;  /* 0xfffffffc00f08947 */ /* 0x010fea000383ffff */
[----:B------:R-:W-:Y:S05]  /*98a0*/  BRA `(.L_x_194) ;  /* 0xffffffbc00847947 */ /* 0x000fea000383ffff */
.L_x_101:
[----:B--2---:R2:W3:Y:S02]  /*98b0*/  SYNCS.PHASECHK.TRANS64.TRYWAIT P0, [R3+URZ+0x90], R0 ;  /* 0x00009000030075a7 */ /* 0x0044e400080011ff */
[----:B---3--:R-:W-:Y:S05]  /*98c0*/  @!P0 NANOSLEEP.SYNCS 0x989680 ;  /* 0x009896800000895d */ /* 0x008fea0003900000 */
[----:B------:R-:W3:Y:S02]  /*98d0*/  @!P0 SYNCS.PHASECHK.TRANS64 P0, [R3+URZ+0x90], R0 ;  /* 0x00009000030085a7 */ /* 0x000ee400080010ff */
[----:B---3--:R-:W-:Y:S05]  /*98e0*/  @!P0 BRA `(.L_x_101) ;  /* 0xfffffffc00f08947 */ /* 0x008fea000383ffff */
[----:B------:R-:W-:Y:S05]  /*98f0*/  BRA `(.L_x_195) ;  /* 0xffffffc000487947 */ /* 0x000fea000383ffff */
.L_x_112:
[----:B-1----:R-:W-:Y:S04]  /*9900*/  MOV R2, UR43 ;  /* 0x0000002b00027c02 */ /* 0x002fe80008000f00 */
[----:B------:R1:W2:Y:S03]  /*9910*/  SYNCS.PHASECHK.TRANS64.TRYWAIT P0, [R2+URZ+0x40], R3 ;  /* 0x00004003020075a7 */ /* 0x0002a600080011ff */
[----:B--2---:R-:W-:Y:S05]  /*9920*/  @!P0 NANOSLEEP.SYNCS 0x989680 ;  /* 0x009896800000895d */ /* 0x004fea0003900000 */
[----:B------:R-:W2:Y:S02]  /*9930*/  @!P0 SYNCS.PHASECHK.TRANS64 P0, [R2+URZ+0x40], R3 ;  /* 0x00004003020085a7 */ /* 0x000ea400080010ff */
[----:B--2---:R-:W-:Y:S05]  /*9940*/  @!P0 BRA `(.L_x_112) ;  /* 0xfffffffc00ec8947 */ /* 0x004fea000383ffff */
[----:B------:R-:W-:Y:S05]  /*9950*/  BRA `(.L_x_111) ;  /* 0xffffffcc00987947 */ /* 0x000fea000383ffff */
.L_x_114:
[----:B-1----:R1:W3:Y:S02]  /*9960*/  SYNCS.PHASECHK.TRANS64.TRYWAIT P1, [R54+URZ+0xb0], R0 ;  /* 0x0000b000360075a7 */ /* 0x0022e400080211ff */
[----:B---3--:R-:W-:Y:S05]  /*9970*/  @!P1 NANOSLEEP.SYNCS 0x989680 ;  /* 0x009896800000995d */ /* 0x008fea0003900000 */
[----:B------:R-:W3:Y:S02]  /*9980*/  @!P1 SYNCS.PHASECHK.TRANS64 P1, [R54+URZ+0xb0], R0 ;  /* 0x0000b000360095a7 */ /* 0x000ee400080210ff */
[----:B---3--:R-:W-:Y:S05]  /*9990*/  @!P1 BRA `(.L_x_114) ;  /* 0xfffffffc00f09947 */ /* 0x008fea000383ffff */
[----:B------:R-:W-:Y:S05]  /*99a0*/  BRA `(.L_x_113) ;  /* 0xffffffcc00b87947 */ /* 0x000fea000383ffff */
.L_x_123:
[----:B--2---:R2:W3:Y:S02]  /*99b0*/  SYNCS.PHASECHK.TRANS64.TRYWAIT P0, [R2+URZ+0x40], R0 ;  /* 0x00004000020075a7 */ /* 0x0044e400080011ff */
[----:B---3--:R-:W-:Y:S05]  /*99c0*/  @!P0 NANOSLEEP.SYNCS 0x989680 ;  /* 0x009896800000895d */ /* 0x008fea0003900000 */
[----:B------:R-:W3:Y:S02]  /*99d0*/  @!P0 SYNCS.PHASECHK.TRANS64 P0, [R2+URZ+0x40], R0 ;  /* 0x00004000020085a7 */ /* 0x000ee400080010ff */
[----:B---3--:R-:W-:Y:S05]  /*99e0*/  @!P0 BRA `(.L_x_123) ;  /* 0xfffffffc00f08947 */ /* 0x008fea000383ffff */
[----:B------:R-:W-:Y:S05]  /*99f0*/  BRA `(.L_x_122) ;  /* 0xffffffd400c87947 */ /* 0x000fea000383ffff */
.L_x_131:
[----:B--2---:R2:W3:Y:S02]  /*9a00*/  SYNCS.PHASECHK.TRANS64.TRYWAIT P0, [R2+URZ+0x40], R4 ;  /* 0x00004004020075a7 */ /* 0x0044e400080011ff */
[----:B---3--:R-:W-:Y:S05]  /*9a10*/  @!P0 NANOSLEEP.SYNCS 0x989680 ;  /* 0x009896800000895d */ /* 0x008fea0003900000 */
[----:B------:R-:W3:Y:S02]  /*9a20*/  @!P0 SYNCS.PHASECHK.TRANS64 P0, [R2+URZ+0x40], R4 ;  /* 0x00004004020085a7 */ /* 0x000ee400080010ff */
[----:B---3--:R-:W-:Y:S05]  /*9a30*/  @!P0 BRA `(.L_x_131) ;  /* 0xfffffffc00f08947 */ /* 0x008fea000383ffff */
[----:B------:R-:W-:Y:S05]  /*9a40*/  BRA `(.L_x_130) ;  /* 0xffffffdc00e87947 */ /* 0x000fea000383ffff */
.L_x_139:
[----:B--2---:R2:W3:Y:S02]  /*9a50*/  SYNCS.PHASECHK.TRANS64.TRYWAIT P0, [R3+URZ+0x40], R0 ;  /* 0x00004000030075a7 */ /* 0x0044e400080011ff */
[----:B---3--:R-:W-:Y:S05]  /*9a60*/  @!P0 NANOSLEEP.SYNCS 0x989680 ;  /* 0x009896800000895d */ /* 0x008fea0003900000 */
[----:B------:R-:W3:Y:S02]  /*9a70*/  @!P0 SYNCS.PHASECHK.TRANS64 P0, [R3+URZ+0x40], R0 ;  /* 0x00004000030085a7 */ /* 0x000ee400080010ff */
[----:B---3--:R-:W-:Y:S05]  /*9a80*/  @!P0 BRA `(.L_x_139) ;  /* 0xfffffffc00f08947 */ /* 0x008fea000383ffff */
[----:B------:R-:W-:Y:S05]  /*9a90*/  BRA `(.L_x_138) ;  /* 0xffffffe800087947 */ /* 0x000fea000383ffff */
        .weak           $__internal_0_$__cuda_sm10x_tcgen05_guardrail_trap_col_being_dealloced_not_returned_by_alloc
        .type           $__internal_0_$__cuda_sm10x_tcgen05_guardrail_trap_col_being_dealloced_not_returned_by_alloc,@function
        .size           $__internal_0_$__cuda_sm10x_tcgen05_guardrail_trap_col_being_dealloced_not_returned_by_alloc,($__internal_1_$__cuda_sm10x_tcgen05_guardrail_trap_phase_invalid_during_alloc - $__internal_0_$__cuda_sm10x_tcgen05_guardrail_trap_col_being_dealloced_not_returned_by_alloc)
$__internal_0_$__cuda_sm10x_tcgen05_guardrail_trap_col_being_dealloced_not_returned_by_alloc:
[----:B------:R-:W-:Y:S05]  /*9aa0*/  BPT.TRAP 0x1 ;  /* 0x000000040000795c */ /* 0x000fea0000300000 */
[----:B------:R-:W-:-:S04]  /*9ab0*/  HFMA2 R3, -RZ, RZ, 0, 0 ;  /* 0x00000000ff037431 */ /* 0x000fc800000001ff */
[----:B------:R-:W-:Y:S05]  /*9ac0*/  RET.REL.NODEC R2 `(_ZN7cutlass13device_kernelINS_4gemm6kernel13GemmUniversalIN4cute5tupleIJiiiiEEENS1_10collective13CollectiveMmaINS1_35MainloopSm100TmaUmmaWarpSpecializedILi4ELi2ELi4ENS5_IJNS4_1CILi2EEENSA_ILi4EEENSA_ILi1EEEEEEEENS5_IJNSA_ILi128EEESG_NSA_ILi64EEEEEENS_6half_tENS5_IJlSD_lEEESJ_NS5_IJSD_llEEENS4_8TiledMMAINS4_8MMA_AtomIJNS4_26SM100_MMA_F16BF16_2x1SM_SSISJ_SJ_fLi128ELi128ELNS4_4UMMA5MajorE0ELSQ_1ELNSP_7ScaleInE0ELSR_0EEEEEENS4_6LayoutINS5_IJSD_SD_SD_EEENS5_IJNSA_ILi0EEESW_SW_EEEEENS5_IJNS4_10UnderscoreESZ_SZ_EEEEENS4_28SM100_TMA_2SM_LOAD_MULTICASTENS4_14ComposedLayoutINS4_7SwizzleILi3ELi4ELi3EEENS4_18smem_ptr_flag_bitsILi16EEENSU_INS5_IJNSA_ILi8EEESH_EEENS5_IJSH_SD_EEEEEEEvNS4_8identityENS4_18SM100_TMA_2SM_LOADENS13_IS15_S17_NSU_INS5_IJSH_S18_EEENS5_IJSD_SH_EEEEEEEvS1D_EENS_8epilogue10collective18CollectiveEpilogueINS1K_23Sm100TmaWarpSpecializedILi4ELi2ELi16ELb1ELb0EEEJNS5_IJSH_SG_SH_EEENS5_IJNSU_ISH_SD_EENSU_INS5_IJNSA_ILi16EEESB_EEES1G_EEEEESJ_SK_SJ_SK_NS1K_6fusion15FusionCallbacksIS1O_NS1V_17LinearCombinationISJ_fSJ_fLNS_15FloatRoundStyleE2EEES1P_S1U_JEEENS4_5SM1004TMEM4LOAD26SM100_TMEM_LOAD_32dp32b16xENS4_13SM90_TMA_LOADENS13_INS14_ILi1ELi4ELi3EEES17_NSU_INS5_IJS18_S1R_EEENS5_IJS1R_SD_EEEEEEENS4_39AutoVectorizingCopyWithAssumedAlignmentILi128EEENS4_14SM90_TMA_STOREES2A_S2C_S2C_EEEvvEEEEvNT_6ParamsE) ;  /* 0xffffff64024c7950 */ /* 0x000fea0003c3ffff */
        .weak           $__internal_1_$__cuda_sm10x_tcgen05_guardrail_trap_phase_invalid_during_alloc
        .type           $__internal_1_$__cuda_sm10x_tcgen05_guardrail_trap_phase_invalid_during_alloc,@function
        .size           $__internal_1_$__cuda_sm10x_tcgen05_guardrail_trap_phase_invalid_during_alloc,($__internal_2_$__cuda_sm10x_tcgen05_guardrail_trap_unallocated_columns_being_dealloced - $__internal_1_$__cuda_sm10x_tcgen05_guardrail_trap_phase_invalid_during_alloc)
$__internal_1_$__cuda_sm10x_tcgen05_guardrail_trap_phase_invalid_during_alloc:
[----:B------:R-:W-:Y:S05]  /*9ad0*/  BPT.TRAP 0x1 ;  /* 0x000000040000795c */ /* 0x000fea0000300000 */
[----:B------:R-:W-:-:S04]  /*9ae0*/  MOV R5, 0x0 ;  /* 0x0000000000057802 */ /* 0x000fc80000000f00 */
[----:B------:R-:W-:Y:S05]  /*9af0*/  RET.REL.NODEC R4 `(_ZN7cutlass13device_kernelINS_4gemm6kernel13GemmUniversalIN4cute5tupleIJiiiiEEENS1_10collective13CollectiveMmaINS1_35MainloopSm100TmaUmmaWarpSpecializedILi4ELi2ELi4ENS5_IJNS4_1CILi2EEENSA_ILi4EEENSA_ILi1EEEEEEEENS5_IJNSA_ILi128EEESG_NSA_ILi64EEEEEENS_6half_tENS5_IJlSD_lEEESJ_NS5_IJSD_llEEENS4_8TiledMMAINS4_8MMA_AtomIJNS4_26SM100_MMA_F16BF16_2x1SM_SSISJ_SJ_fLi128ELi128ELNS4_4UMMA5MajorE0ELSQ_1ELNSP_7ScaleInE0ELSR_0EEEEEENS4_6LayoutINS5_IJSD_SD_SD_EEENS5_IJNSA_ILi0EEESW_SW_EEEEENS5_IJNS4_10UnderscoreESZ_SZ_EEEEENS4_28SM100_TMA_2SM_LOAD_MULTICASTENS4_14ComposedLayoutINS4_7SwizzleILi3ELi4ELi3EEENS4_18smem_ptr_flag_bitsILi16EEENSU_INS5_IJNSA_ILi8EEESH_EEENS5_IJSH_SD_EEEEEEEvNS4_8identityENS4_18SM100_TMA_2SM_LOADENS13_IS15_S17_NSU_INS5_IJSH_S18_EEENS5_IJSD_SH_EEEEEEEvS1D_EENS_8epilogue10collective18CollectiveEpilogueINS1K_23Sm100TmaWarpSpecializedILi4ELi2ELi16ELb1ELb0EEEJNS5_IJSH_SG_SH_EEENS5_IJNSU_ISH_SD_EENSU_INS5_IJNSA_ILi16EEESB_EEES1G_EEEEESJ_SK_SJ_SK_NS1K_6fusion15FusionCallbacksIS1O_NS1V_17LinearCombinationISJ_fSJ_fLNS_15FloatRoundStyleE2EEES1P_S1U_JEEENS4_5SM1004TMEM4LOAD26SM100_TMEM_LOAD_32dp32b16xENS4_13SM90_TMA_LOADENS13_INS14_ILi1ELi4ELi3EEES17_NSU_INS5_IJS18_S1R_EEENS5_IJS1R_SD_EEEEEEENS4_39AutoVectorizingCopyWithAssumedAlignmentILi128EEENS4_14SM90_TMA_STOREES2A_S2C_S2C_EEEvvEEEEvNT_6ParamsE) ;  /* 0xffffff6404407950 */ /* 0x000fea0003c3ffff */
        .weak           $__internal_2_$__cuda_sm10x_tcgen05_guardrail_trap_unallocated_columns_being_dealloced
        .type           $__internal_2_$__cuda_sm10x_tcgen05_guardrail_trap_unallocated_columns_being_dealloced,@function
        .size           $__internal_2_$__cuda_sm10x_tcgen05_guardrail_trap_unallocated_columns_being_dealloced,(.L_x_197 - $__internal_2_$__cuda_sm10x_tcgen05_guardrail_trap_unallocated_columns_being_dealloced)
$__internal_2_$__cuda_sm10x_tcgen05_guardrail_trap_unallocated_columns_being_dealloced:
[----:B------:R-:W-:Y:S05]  /*9b00*/  BPT.TRAP 0x1 ;  /* 0x000000040000795c */ /* 0x000fea0000300000 */
[----:B------:R-:W-:-:S04]  /*9b10*/  HFMA2 R3, -RZ, RZ, 0, 0 ;  /* 0x00000000ff037431 */ /* 0x000fc800000001ff */
[----:B------:R-:W-:Y:S05]  /*9b20*/  RET.REL.NODEC R2 `(_ZN7cutlass13device_kernelINS_4gemm6kernel13GemmUniversalIN4cute5tupleIJiiiiEEENS1_10collective13CollectiveMmaINS1_35MainloopSm100TmaUmmaWarpSpecializedILi4ELi2ELi4ENS5_IJNS4_1CILi2EEENSA_ILi4EEENSA_ILi1EEEEEEEENS5_IJNSA_ILi128EEESG_NSA_ILi64EEEEEENS_6half_tENS5_IJlSD_lEEESJ_NS5_IJSD_llEEENS4_8TiledMMAINS4_8MMA_AtomIJNS4_26SM100_MMA_F16BF16_2x1SM_SSISJ_SJ_fLi128ELi128ELNS4_4UMMA5MajorE0ELSQ_1ELNSP_7ScaleInE0ELSR_0EEEEEENS4_6LayoutINS5_IJSD_SD_SD_EEENS5_IJNSA_ILi0EEESW_SW_EEEEENS5_IJNS4_10UnderscoreESZ_SZ_EEEEENS4_28SM100_TMA_2SM_LOAD_MULTICASTENS4_14ComposedLayoutINS4_7SwizzleILi3ELi4ELi3EEENS4_18smem_ptr_flag_bitsILi16EEENSU_INS5_IJNSA_ILi8EEESH_EEENS5_IJSH_SD_EEEEEEEvNS4_8identityENS4_18SM100_TMA_2SM_LOADENS13_IS15_S17_NSU_INS5_IJSH_S18_EEENS5_IJSD_SH_EEEEEEEvS1D_EENS_8epilogue10collective18CollectiveEpilogueINS1K_23Sm100TmaWarpSpecializedILi4ELi2ELi16ELb1ELb0EEEJNS5_IJSH_SG_SH_EEENS5_IJNSU_ISH_SD_EENSU_INS5_IJNSA_ILi16EEESB_EEES1G_EEEEESJ_SK_SJ_SK_NS1K_6fusion15FusionCallbacksIS1O_NS1V_17LinearCombinationISJ_fSJ_fLNS_15FloatRoundStyleE2EEES1P_S1U_JEEENS4_5SM1004TMEM4LOAD26SM100_TMEM_LOAD_32dp32b16xENS4_13SM90_TMA_LOADENS13_INS14_ILi1ELi4ELi3EEES17_NSU_INS5_IJS18_S1R_EEENS5_IJS1R_SD_EEEEEEENS4_39AutoVectorizingCopyWithAssumedAlignmentILi128EEENS4_14SM90_TMA_STOREES2A_S2C_S2C_EEEvvEEEEvNT_6ParamsE) ;  /* 0xffffff6402347950 */ /* 0x000fea0003c3ffff */
.L_x_196:
[----:B------:R-:W-:-:S00]  /*9b30*/  BRA `(.L_x_196) ;  /* 0xfffffffc00fc7947 */ /* 0x000fc0000383ffff */
[----:B------:R-:W-:-:S00]  /*9b40*/  NOP ;  /* 0x0000000000007918 */ /* 0x000fc00000000000 */
        /* <DEDUP_REMOVED lines=11> */
.L_x_197:


//--------------------- .nv.global.init           --------------------------
	.section	.nv.global.init,"aw",@progbits
.nv.global.init:
	.type		$str$27,@object
	.size		$str$27,($str$28 - $str$27)
$str$27:
        /*0000*/ 	.byte	0x28, 0x61, 0x64, 0x64, 0x72, 0x65, 0x73, 0x73, 0x20, 0x26, 0x20, 0x6d, 0x61, 0x73, 0x6b, 0x29
        /*0010*/ 	.byte	0x20, 0x3d, 0x3d, 0x20, 0x30, 0x00
	.type		$str$28,@object
	.size		$str$28,($str$26 - $str$28)
$str$28:
        /*0016*/ 	.byte	0x2f, 0x74, 0x6d, 0x70, 0x2f, 0x63, 0x75, 0x74, 0x6c, 0x61, 0x73, 0x73, 0x5f, 0x73, 0x77, 0x65
        /*0026*/ 	.byte	0x65, 0x70, 0x5f, 0x73, 0x72, 0x63, 0x2f, 0x69, 0x6e, 0x63, 0x6c, 0x75, 0x64, 0x65, 0x2f, 0x63
        /*0036*/ 	.byte	0x75, 0x74, 0x65, 0x2f, 0x70, 0x6f, 0x69, 0x6e, 0x74, 0x65, 0x72, 0x5f, 0x66, 0x6c, 0x61, 0x67
        /*0046*/ 	.byte	0x67, 0x65, 0x64, 0x2e, 0x68, 0x70, 0x70, 0x00
	.type		$str$26,@object
	.size		$str$26,($str$25 - $str$26)
$str$26:
        /*004e*/ 	.byte	0x2f, 0x74, 0x6d, 0x70, 0x2f, 0x63, 0x75, 0x74, 0x6c, 0x61, 0x73, 0x73, 0x5f, 0x73, 0x77, 0x65
        /*005e*/ 	.byte	0x65, 0x70, 0x5f, 0x73, 0x72, 0x63, 0x2f, 0x69, 0x6e, 0x63, 0x6c, 0x75, 0x64, 0x65, 0x2f, 0x63
        /*006e*/ 	.byte	0x75, 0x74, 0x65, 0x2f, 0x61, 0x74, 0x6f, 0x6d, 0x2f, 0x63, 0x6f, 0x70, 0x79, 0x5f, 0x74, 0x72
        /*007e*/ 	.byte	0x61, 0x69, 0x74, 0x73, 0x5f, 0x73, 0x6d, 0x31, 0x30, 0x30, 0x2e, 0x68, 0x70, 0x70, 0x00
	.type		$str$25,@object
	.size		$str$25,(__unnamed_1 - $str$25)
$str$25:
        /*008d*/ 	.byte	0x28, 0x28, 0x75, 0x69, 0x6e, 0x74, 0x33, 0x32, 0x5f, 0x74, 0x28, 0x74, 0x68, 0x72, 0x65, 0x61
        /*009d*/ 	.byte	0x64, 0x49, 0x64, 0x78, 0x2e, 0x78, 0x29, 0x20, 0x2f, 0x20, 0x33, 0x32, 0x29, 0x20, 0x25, 0x20
        /*00ad*/ 	.byte	0x34, 0x29, 0x20, 0x3d, 0x3d, 0x20, 0x28, 0x28, 0x28, 0x74, 0x6d, 0x65, 0x6d, 0x5f, 0x61, 0x64
        /*00bd*/ 	.byte	0x64, 0x72, 0x20, 0x3e, 0x3e, 0x20, 0x31, 0x36, 0x29, 0x20, 0x2f, 0x20, 0x33, 0x32, 0x29, 0x20
        /*00cd*/ 	.byte	0x25, 0x20, 0x34, 0x29, 0x00
	.type		__unnamed_1,@object
	.size		__unnamed_1,(__unnamed_2 - __unnamed_1)
__unnamed_1:
        /*00d2*/ 	.byte	0x61, 0x75, 0x74, 0x6f, 0x20, 0x63, 0x75, 0x74, 0x65, 0x3a, 0x3a, 0x61, 0x73, 0x5f, 0x70, 0x6f
        /* <DEDUP_REMOVED lines=24> */
        /*0262*/ 	.byte	0x34, 0x38, 0x3e, 0x3e, 0x3e, 0x3e, 0x5d, 0x00
	.type		__unnamed_2,@object
	.size		__unnamed_2,(.L_2 - __unnamed_2)
__unnamed_2:
        /* <DEDUP_REMOVED lines=40> */
        /*04ea*/ 	.byte	0x3a, 0x3a, 0x43, 0x3c, 0x30, 0x3e, 0x3e, 0x3e, 0x3e, 0x5d, 0x00
.L_2:


//--------------------- .nv.shared._ZN7cutlass13device_kernelINS_4gemm6kernel13GemmUniversalIN4cute5tupleIJiiiiEEENS1_10collective13CollectiveMmaINS1_35MainloopSm100TmaUmmaWarpSpecializedILi4ELi2ELi4ENS5_IJNS4_1CILi2EEENSA_ILi4EEENSA_ILi1EEEEEEEENS5_IJNSA_ILi128EEESG_NSA_ILi64EEEEEENS_6half_tENS5_IJlSD_lEEESJ_NS5_IJSD_llEEENS4_8TiledMMAINS4_8MMA_AtomIJNS4_26SM100_MMA_F16BF16_2x1SM_SSISJ_SJ_fLi128ELi128ELNS4_4UMMA5MajorE0ELSQ_1ELNSP_7ScaleInE0ELSR_0EEEEEENS4_6LayoutINS5_IJSD_SD_SD_EEENS5_IJNSA_ILi0EEESW_SW_EEEEENS5_IJNS4_10UnderscoreESZ_SZ_EEEEENS4_28SM100_TMA_2SM_LOAD_MULTICASTENS4_14ComposedLayoutINS4_7SwizzleILi3ELi4ELi3EEENS4_18smem_ptr_flag_bitsILi16EEENSU_INS5_IJNSA_ILi8EEESH_EEENS5_IJSH_SD_EEEEEEEvNS4_8identityENS4_18SM100_TMA_2SM_LOADENS13_IS15_S17_NSU_INS5_IJSH_S18_EEENS5_IJSD_SH_EEEEEEEvS1D_EENS_8epilogue10collective18CollectiveEpilogueINS1K_23Sm100TmaWarpSpecializedILi4ELi2ELi16ELb1ELb0EEEJNS5_IJSH_SG_SH_EEENS5_IJNSU_ISH_SD_EENSU_INS5_IJNSA_ILi16EEESB_EEES1G_EEEEESJ_SK_SJ_SK_NS1K_6fusion15FusionCallbacksIS1O_NS1V_17LinearCombinationISJ_fSJ_fLNS_15FloatRoundStyleE2EEES1P_S1U_JEEENS4_5SM1004TMEM4LOAD26SM100_TMEM_LOAD_32dp32b16xENS4_13SM90_TMA_LOADENS13_INS14_ILi1ELi4ELi3EEES17_NSU_INS5_IJS18_S1R_EEENS5_IJS1R_SD_EEEEEEENS4_39AutoVectorizingCopyWithAssumedAlignmentILi128EEENS4_14SM90_TMA_STOREES2A_S2C_S2C_EEEvvEEEEvNT_6ParamsE --------------------------
	.section	.nv.shared._ZN7cutlass13device_kernelINS_4gemm6kernel13GemmUniversalIN4cute5tupleIJiiiiEEENS1_10collective13CollectiveMmaINS1_35MainloopSm100TmaUmmaWarpSpecializedILi4ELi2ELi4ENS5_IJNS4_1CILi2EEENSA_ILi4EEENSA_ILi1EEEEEEEENS5_IJNSA_ILi128EEESG_NSA_ILi64EEEEEENS_6half_tENS5_IJlSD_lEEESJ_NS5_IJSD_llEEENS4_8TiledMMAINS4_8MMA_AtomIJNS4_26SM100_MMA_F16BF16_2x1SM_SSISJ_SJ_fLi128ELi128ELNS4_4UMMA5MajorE0ELSQ_1ELNSP_7ScaleInE0ELSR_0EEEEEENS4_6LayoutINS5_IJSD_SD_SD_EEENS5_IJNSA_ILi0EEESW_SW_EEEEENS5_IJNS4_10UnderscoreESZ_SZ_EEEEENS4_28SM100_TMA_2SM_LOAD_MULTICASTENS4_14ComposedLayoutINS4_7SwizzleILi3ELi4ELi3EEENS4_18smem_ptr_flag_bitsILi16EEENSU_INS5_IJNSA_ILi8EEESH_EEENS5_IJSH_SD_EEEEEEEvNS4_8identityENS4_18SM100_TMA_2SM_LOADENS13_IS15_S17_NSU_INS5_IJSH_S18_EEENS5_IJSD_SH_EEEEEEEvS1D_EENS_8epilogue10collective18CollectiveEpilogueINS1K_23Sm100TmaWarpSpecializedILi4ELi2ELi16ELb1ELb0EEEJNS5_IJSH_SG_SH_EEENS5_IJNSU_ISH_SD_EENSU_INS5_IJNSA_ILi16EEESB_EEES1G_EEEEESJ_SK_SJ_SK_NS1K_6fusion15FusionCallbacksIS1O_NS1V_17LinearCombinationISJ_fSJ_fLNS_15FloatRoundStyleE2EEES1P_S1U_JEEENS4_5SM1004TMEM4LOAD26SM100_TMEM_LOAD_32dp32b16xENS4_13SM90_TMA_LOADENS13_INS14_ILi1ELi4ELi3EEES17_NSU_INS5_IJS18_S1R_EEENS5_IJS1R_SD_EEEEEEENS4_39AutoVectorizingCopyWithAssumedAlignmentILi128EEENS4_14SM90_TMA_STOREES2A_S2C_S2C_EEEvvEEEEvNT_6ParamsE,"aw",@nobits
	.sectionflags	@""
	.align	16
	.zero		1024


//--------------------- .nv.shared.reserved.0     --------------------------
	.section	.nv.shared.reserved.0,"aw",@nobits
	.weak		__nv_reservedSMEM_offset_0_alias
	.size		__nv_reservedSMEM_offset_0_alias, 0, 64
	.other		__nv_reservedSMEM_offset_0_alias,@"STO_CUDA_RESERVED_SHARED STV_DEFAULT"
__nv_reservedSMEM_offset_0_alias:
	.zero		0
.nv.shared.reserved.0:
	.zero		64
	.weak		__nv_reservedSMEM_tcgen05_partition
	.type		__nv_reservedSMEM_tcgen05_partition,@object
	.size		__nv_reservedSMEM_tcgen05_partition,(.L_0 - __nv_reservedSMEM_tcgen05_partition)
__nv_reservedSMEM_tcgen05_partition:
	.zero		32
.L_0:


//--------------------- .nv.global                --------------------------
	.section	.nv.global,"aw",@nobits
.nv.global:
	.type		_ZN40_INTERNAL_08328cfd_4_k_cu_5b006cf2_383334cute1_E,@object
	.size		_ZN40_INTERNAL_08328cfd_4_k_cu_5b006cf2_383334cute1_E,(_ZN40_INTERNAL_08328cfd_4_k_cu_5b006cf2_383334cuda3std3__45__cpo6cbeginE - _ZN40_INTERNAL_08328cfd_4_k_cu_5b006cf2_383334cute1_E)
_ZN40_INTERNAL_08328cfd_4_k_cu_5b006cf2_383334cute1_E:
	.zero		1
	.type		_ZN40_INTERNAL_08328cfd_4_k_cu_5b006cf2_383334cuda3std3__45__cpo6cbeginE,@object
	.size		_ZN40_INTERNAL_08328cfd_4_k_cu_5b006cf2_383334cuda3std3__45__cpo6cbeginE,(_ZN40_INTERNAL_08328cfd_4_k_cu_5b006cf2_383334cuda3std3__48in_placeE - _ZN40_INTERNAL_08328cfd_4_k_cu_5b006cf2_383334cuda3std3__45__cpo6cbeginE)
_ZN40_INTERNAL_08328cfd_4_k_cu_5b006cf2_383334cuda3std3__45__cpo6cbeginE:
	.zero		1
	.type		_ZN40_INTERNAL_08328cfd_4_k_cu_5b006cf2_383334cuda3std3__48in_placeE,@object
	.size		_ZN40_INTERNAL_08328cfd_4_k_cu_5b006cf2_383334cuda3std3__48in_placeE,(_ZN40_INTERNAL_08328cfd_4_k_cu_5b006cf2_383334cuda3std6ranges3__45__cpo9iter_moveE - _ZN40_INTERNAL_08328cfd_4_k_cu_5b006cf2_383334cuda3std3__48in_placeE)
_ZN40_INTERNAL_08328cfd_4_k_cu_5b006cf2_383334cuda3std3__48in_placeE:
	.zero		1
	.type		_ZN40_INTERNAL_08328cfd_4_k_cu_5b006cf2_383334cuda3std6ranges3__45__cpo9iter_moveE,@object
	.size		_ZN40_INTERNAL_08328cfd_4_k_cu_5b006cf2_383334cuda3std6ranges3__45__cpo9iter_moveE,(_ZN40_INTERNAL_08328cfd_4_k_cu_5b006cf2_383334cuda3std3__45__cpo5beginE - _ZN40_INTERNAL_08328cfd_4_k_cu_5b006cf2_383334cuda3std6ranges3__45__cpo9iter_moveE)
_ZN40_INTERNAL_08328cfd_4_k_cu_5b006cf2_383334cuda3std6ranges3__45__cpo9iter_moveE:
	.zero		1
	.type		_ZN40_INTERNAL_08328cfd_4_k_cu_5b006cf2_383334cuda3std3__45__cpo5beginE,@object
	.size		_ZN40_INTERNAL_08328cfd_4_k_cu_5b006cf2_383334cuda3std3__45__cpo5beginE,(_ZN40_INTERNAL_08328cfd_4_k_cu_5b006cf2_383334cuda3std3__442_GLOBAL__N__08328cfd_4_k_cu_5b006cf2_383336ignoreE - _ZN40_INTERNAL_08328cfd_4_k_cu_5b006cf2_383334cuda3std3__45__cpo5beginE)
_ZN40_INTERNAL_08328cfd_4_k_cu_5b006cf2_383334cuda3std3__45__cpo5beginE:
	.zero		1
	.type		_ZN40_INTERNAL_08328cfd_4_k_cu_5b006cf2_383334cuda3std3__442_GLOBAL__N__08328cfd_4_k_cu_5b006cf2_383336ignoreE,@object
	.size		_ZN40_INTERNAL_08328cfd_4_k_cu_5b006cf2_383334cuda3std3__442_GLOBAL__N__08328cfd_4_k_cu_5b006cf2_383336ignoreE,(_ZN40_INTERNAL_08328cfd_4_k_cu_5b006cf2_383334cute7productE - _ZN40_INTERNAL_08328cfd_4_k_cu_5b006cf2_383334cuda3std3__442_GLOBAL__N__08328cfd_4_k_cu_5b006cf2_383336ignoreE)
_ZN40_INTERNAL_08328cfd_4_k_cu_5b006cf2_383334cuda3std3__442_GLOBAL__N__08328cfd_4_k_cu_5b006cf2_383336ignoreE:
	.zero		1
	.type		_ZN40_INTERNAL_08328cfd_4_k_cu_5b006cf2_383334cute7productE,@object
	.size		_ZN40_INTERNAL_08328cfd_4_k_cu_5b006cf2_383334cute7productE,(_ZN40_INTERNAL_08328cfd_4_k_cu_5b006cf2_383334cuda3std3__45__cpo3endE - _ZN40_INTERNAL_08328cfd_4_k_cu_5b006cf2_383334cute7productE)
_ZN40_INTERNAL_08328cfd_4_k_cu_5b006cf2_383334cute7productE:
	.zero		1
	.type		_ZN40_INTERNAL_08328cfd_4_k_cu_5b006cf2_383334cuda3std3__45__cpo3endE,@object
	.size		_ZN40_INTERNAL_08328cfd_4_k_cu_5b006cf2_383334cuda3std3__45__cpo3endE,(_ZN40_INTERNAL_08328cfd_4_k_cu_5b006cf2_383334cuda3std3__419piecewise_constructE - _ZN40_INTERNAL_08328cfd_4_k_cu_5b006cf2_383334cuda3std3__45__cpo3endE)
_ZN40_INTERNAL_08328cfd_4_k_cu_5b006cf2_383334cuda3std3__45__cpo3endE:
	.zero		1
	.type		_ZN40_INTERNAL_08328cfd_4_k_cu_5b006cf2_383334cuda3std3__419piecewise_constructE,@object
	.size		_ZN40_INTERNAL_08328cfd_4_k_cu_5b006cf2_383334cuda3std3__419piecewise_constructE,(_ZN40_INTERNAL_08328cfd_4_k_cu_5b006cf2_383334cuda3std3__45__cpo4cendE - _ZN40_INTERNAL_08328cfd_4_k_cu_5b006cf2_383334cuda3std3__419piecewise_constructE)
_ZN40_INTERNAL_08328cfd_4_k_cu_5b006cf2_383334cuda3std3__419piecewise_constructE:
	.zero		1
	.type		_ZN40_INTERNAL_08328cfd_4_k_cu_5b006cf2_383334cuda3std3__45__cpo4cendE,@object
	.size		_ZN40_INTERNAL_08328cfd_4_k_cu_5b006cf2_383334cuda3std3__45__cpo4cendE,(_ZN40_INTERNAL_08328cfd_4_k_cu_5b006cf2_383334cuda3std6ranges3__45__cpo4swapE - _ZN40_INTERNAL_08328cfd_4_k_cu_5b006cf2_383334cuda3std3__45__cpo4cendE)
_ZN40_INTERNAL_08328cfd_4_k_cu_5b006cf2_383334cuda3std3__45__cpo4cendE:
	.zero		1
	.type		_ZN40_INTERNAL_08328cfd_4_k_cu_5b006cf2_383334cuda3std6ranges3__45__cpo4swapE,@object
	.size		_ZN40_INTERNAL_08328cfd_4_k_cu_5b006cf2_383334cuda3std6ranges3__45__cpo4swapE,(.L_10 - _ZN40_INTERNAL_08328cfd_4_k_cu_5b006cf2_383334cuda3std6ranges3__45__cpo4swapE)
_ZN40_INTERNAL_08328cfd_4_k_cu_5b006cf2_383334cuda3std6ranges3__45__cpo4swapE:
	.zero		1
.L_10:


//--------------------- .nv.constant0._ZN7cutlass13device_kernelINS_4gemm6kernel13GemmUniversalIN4cute5tupleIJiiiiEEENS1_10collective13CollectiveMmaINS1_35MainloopSm100TmaUmmaWarpSpecializedILi4ELi2ELi4ENS5_IJNS4_1CILi2EEENSA_ILi4EEENSA_ILi1EEEEEEEENS5_IJNSA_ILi128EEESG_NSA_ILi64EEEEEENS_6half_tENS5_IJlSD_lEEESJ_NS5_IJSD_llEEENS4_8TiledMMAINS4_8MMA_AtomIJNS4_26SM100_MMA_F16BF16_2x1SM_SSISJ_SJ_fLi128ELi128ELNS4_4UMMA5MajorE0ELSQ_1ELNSP_7ScaleInE0ELSR_0EEEEEENS4_6LayoutINS5_IJSD_SD_SD_EEENS5_IJNSA_ILi0EEESW_SW_EEEEENS5_IJNS4_10UnderscoreESZ_SZ_EEEEENS4_28SM100_TMA_2SM_LOAD_MULTICASTENS4_14ComposedLayoutINS4_7SwizzleILi3ELi4ELi3EEENS4_18smem_ptr_flag_bitsILi16EEENSU_INS5_IJNSA_ILi8EEESH_EEENS5_IJSH_SD_EEEEEEEvNS4_8identityENS4_18SM100_TMA_2SM_LOADENS13_IS15_S17_NSU_INS5_IJSH_S18_EEENS5_IJSD_SH_EEEEEEEvS1D_EENS_8epilogue10collective18CollectiveEpilogueINS1K_23Sm100TmaWarpSpecializedILi4ELi2ELi16ELb1ELb0EEEJNS5_IJSH_SG_SH_EEENS5_IJNSU_ISH_SD_EENSU_INS5_IJNSA_ILi16EEESB_EEES1G_EEEEESJ_SK_SJ_SK_NS1K_6fusion15FusionCallbacksIS1O_NS1V_17LinearCombinationISJ_fSJ_fLNS_15FloatRoundStyleE2EEES1P_S1U_JEEENS4_5SM1004TMEM4LOAD26SM100_TMEM_LOAD_32dp32b16xENS4_13SM90_TMA_LOADENS13_INS14_ILi1ELi4ELi3EEES17_NSU_INS5_IJS18_S1R_EEENS5_IJS1R_SD_EEEEEEENS4_39AutoVectorizingCopyWithAssumedAlignmentILi128EEENS4_14SM90_TMA_STOREES2A_S2C_S2C_EEEvvEEEEvNT_6ParamsE --------------------------
	.section	.nv.constant0._ZN7cutlass13device_kernelINS_4gemm6kernel13GemmUniversalIN4cute5tupleIJiiiiEEENS1_10collective13CollectiveMmaINS1_35MainloopSm100TmaUmmaWarpSpecializedILi4ELi2ELi4ENS5_IJNS4_1CILi2EEENSA_ILi4EEENSA_ILi1EEEEEEEENS5_IJNSA_ILi128EEESG_NSA_ILi64EEEEEENS_6half_tENS5_IJlSD_lEEESJ_NS5_IJSD_llEEENS4_8TiledMMAINS4_8MMA_AtomIJNS4_26SM100_MMA_F16BF16_2x1SM_SSISJ_SJ_fLi128ELi128ELNS4_4UMMA5MajorE0ELSQ_1ELNSP_7ScaleInE0ELSR_0EEEEEENS4_6LayoutINS5_IJSD_SD_SD_EEENS5_IJNSA_ILi0EEESW_SW_EEEEENS5_IJNS4_10UnderscoreESZ_SZ_EEEEENS4_28SM100_TMA_2SM_LOAD_MULTICASTENS4_14ComposedLayoutINS4_7SwizzleILi3ELi4ELi3EEENS4_18smem_ptr_flag_bitsILi16EEENSU_INS5_IJNSA_ILi8EEESH_EEENS5_IJSH_SD_EEEEEEEvNS4_8identityENS4_18SM100_TMA_2SM_LOADENS13_IS15_S17_NSU_INS5_IJSH_S18_EEENS5_IJSD_SH_EEEEEEEvS1D_EENS_8epilogue10collective18CollectiveEpilogueINS1K_23Sm100TmaWarpSpecializedILi4ELi2ELi16ELb1ELb0EEEJNS5_IJSH_SG_SH_EEENS5_IJNSU_ISH_SD_EENSU_INS5_IJNSA_ILi16EEESB_EEES1G_EEEEESJ_SK_SJ_SK_NS1K_6fusion15FusionCallbacksIS1O_NS1V_17LinearCombinationISJ_fSJ_fLNS_15FloatRoundStyleE2EEES1P_S1U_JEEENS4_5SM1004TMEM4LOAD26SM100_TMEM_LOAD_32dp32b16xENS4_13SM90_TMA_LOADENS13_INS14_ILi1ELi4ELi3EEES17_NSU_INS5_IJS18_S1R_EEENS5_IJS1R_SD_EEEEEEENS4_39AutoVectorizingCopyWithAssumedAlignmentILi128EEENS4_14SM90_TMA_STOREES2A_S2C_S2C_EEEvvEEEEvNT_6ParamsE,"a",@progbits
	.sectionflags	@""
	.align	4
.nv.constant0._ZN7cutlass13device_kernelINS_4gemm6kernel13GemmUniversalIN4cute5tupleIJiiiiEEENS1_10collective13CollectiveMmaINS1_35MainloopSm100TmaUmmaWarpSpecializedILi4ELi2ELi4ENS5_IJNS4_1CILi2EEENSA_ILi4EEENSA_ILi1EEEEEEEENS5_IJNSA_ILi128EEESG_NSA_ILi64EEEEEENS_6half_tENS5_IJlSD_lEEESJ_NS5_IJSD_llEEENS4_8TiledMMAINS4_8MMA_AtomIJNS4_26SM100_MMA_F16BF16_2x1SM_SSISJ_SJ_fLi128ELi128ELNS4_4UMMA5MajorE0ELSQ_1ELNSP_7ScaleInE0ELSR_0EEEEEENS4_6LayoutINS5_IJSD_SD_SD_EEENS5_IJNSA_ILi0EEESW_SW_EEEEENS5_IJNS4_10UnderscoreESZ_SZ_EEEEENS4_28SM100_TMA_2SM_LOAD_MULTICASTENS4_14ComposedLayoutINS4_7SwizzleILi3ELi4ELi3EEENS4_18smem_ptr_flag_bitsILi16EEENSU_INS5_IJNSA_ILi8EEESH_EEENS5_IJSH_SD_EEEEEEEvNS4_8identityENS4_18SM100_TMA_2SM_LOADENS13_IS15_S17_NSU_INS5_IJSH_S18_EEENS5_IJSD_SH_EEEEEEEvS1D_EENS_8epilogue10collective18CollectiveEpilogueINS1K_23Sm100TmaWarpSpecializedILi4ELi2ELi16ELb1ELb0EEEJNS5_IJSH_SG_SH_EEENS5_IJNSU_ISH_SD_EENSU_INS5_IJNSA_ILi16EEESB_EEES1G_EEEEESJ_SK_SJ_SK_NS1K_6fusion15FusionCallbacksIS1O_NS1V_17LinearCombinationISJ_fSJ_fLNS_15FloatRoundStyleE2EEES1P_S1U_JEEENS4_5SM1004TMEM4LOAD26SM100_TMEM_LOAD_32dp32b16xENS4_13SM90_TMA_LOADENS13_INS14_ILi1ELi4ELi3EEES17_NSU_INS5_IJS18_S1R_EEENS5_IJS1R_SD_EEEEEEENS4_39AutoVectorizingCopyWithAssumedAlignmentILi128EEENS4_14SM90_TMA_STOREES2A_S2C_S2C_EEEvvEEEEvNT_6ParamsE:
	.zero		2944


//--------------------- SYMBOLS --------------------------

	.type		.nv.reservedSmem.offset0,@object
	.size		.nv.reservedSmem.offset0,0x4
	.type		.nv.reservedSmem.cap,@object
	.size		.nv.reservedSmem.cap,0x4
	.type		__assertfail,@function
